// auto-generated by cutlass_sweep.conv — config: {"arch": "sm_100", "cluster_m": 2, "cluster_n": 1, "conv_kind": "fprop", "dtype": "bf16", "ndim": 3, "tile_k": 64, "tile_m": 128, "tile_n": 128}
#include "cutlass/cutlass.h"
#include "cute/tensor.hpp"
#include "cutlass/kernel_hardware_info.hpp"
#include "cutlass/conv/convolution.h"
#include "cutlass/conv/dispatch_policy.hpp"
#include "cutlass/conv/collective/collective_builder.hpp"
#include "cutlass/conv/kernel/conv_universal.hpp"
#include "cutlass/conv/device/conv_universal_adapter.hpp"
#include "cutlass/epilogue/collective/collective_builder.hpp"

using namespace cute;
using Elem = cutlass::bfloat16_t;
using Acc  = float;
using LayoutAB = cutlass::layout::TensorNDHWC;
using LayoutC  = cutlass::layout::TensorNDHWC;
constexpr auto ConvOp = cutlass::conv::Operator::kFprop;
using TileShape    = Shape<_128, _128, Shape<_64>>;
using ClusterShape = Shape<_2, _1, _1>;

using CollectiveEpilogue = typename cutlass::epilogue::collective::CollectiveBuilder<
    cutlass::arch::Sm100, cutlass::arch::OpClassTensorOp,
    TileShape, ClusterShape,
    cutlass::epilogue::collective::EpilogueTileAuto,
    Acc, Acc,
    Elem, LayoutC, 128 / cutlass::sizeof_bits<Elem>::value,
    Elem, LayoutC, 128 / cutlass::sizeof_bits<Elem>::value,
    cutlass::epilogue::collective::EpilogueScheduleAuto
  >::CollectiveOp;

using CollectiveMainloop = typename cutlass::conv::collective::CollectiveBuilder<
    cutlass::arch::Sm100, cutlass::arch::OpClassTensorOp, ConvOp,
    Elem, LayoutAB, 128 / cutlass::sizeof_bits<Elem>::value,
    Elem, LayoutAB, 128 / cutlass::sizeof_bits<Elem>::value,
    Acc,
    TileShape, ClusterShape,
    cutlass::conv::collective::StageCountAutoCarveout<
        static_cast<int>(sizeof(typename CollectiveEpilogue::SharedStorage))>,
    cutlass::conv::collective::KernelScheduleAuto
  >::CollectiveOp;

using ProblemShape = cutlass::conv::ConvProblemShape<
    ConvOp, CollectiveMainloop::DispatchPolicy::NumSpatialDimensions>;
using ConvKernel = cutlass::conv::kernel::ConvUniversal<
    ProblemShape, CollectiveMainloop, CollectiveEpilogue>;
using Conv = cutlass::conv::device::ConvUniversalAdapter<ConvKernel>;

auto* _anchor = &cutlass::device_kernel<ConvKernel>;


// ===== COMPILED SASS (sm_100a) =====

	.target	sm_100a

	.elftype	@"ET_EXEC"


//--------------------- .note.nv.tkinfo           --------------------------
	.section	.note.nv.tkinfo,"",@"SHT_NOTE"
	.sectionflags	@"SHF_NOTE_NV_TKINFO"
	.tkinfo
        /*0018*/ 	.word	0x00000002
        /*0030*/ 	.string	""
        /*0030*/ 	.string	"ptxas"
        /*0030*/ 	.string	"Cuda compilation tools, release 13.0, V13.0.88"
        /*0030*/ 	.string	"Build cuda_13.0.r13.0/compiler.36424714_0"
        /*0030*/ 	.string	"-arch sm_100a -m 64 "



//--------------------- .note.nv.cuinfo           --------------------------
	.section	.note.nv.cuinfo,"",@"SHT_NOTE"
	.sectionflags	@"SHF_NOTE_NV_CUINFO"
        /*0018*/ 	.short	0x0002
        /*001a*/ 	.short	0x0064
        /*001c*/ 	.short	0x0082
	.zero		2


//--------------------- .nv.info                  --------------------------
	.section	.nv.info,"",@"SHT_CUDA_INFO"
	.align	4


	//----- nvinfo : EIATTR_REGCOUNT
	.align		4
        /*0000*/ 	.byte	0x04, 0x2f
        /*0002*/ 	.short	(.L_19 - .L_18)
	.align		4
.L_18:
        /*0004*/ 	.word	index@(_ZN7cutlass13device_kernelINS_4conv6kernel13ConvUniversalINS1_16ConvProblemShapeILNS1_8OperatorE0ELi3EEENS1_10collective14CollectiveConvINS1_47MainloopSm100TmaUmmaWarpSpecializedImplicitGemmILS5_0ELi13ELi3ELi1ELi2EN4cute5tupleIJNSA_1CILi2EEENSC_ILi1EEESE_EEEEENSB_IJNSC_ILi128EEESH_NSB_IJNSC_ILi64EEEEEEEEENS_10bfloat16_tESL_NSA_8TiledMMAINSA_8MMA_AtomIJNSA_26SM100_MMA_F16BF16_2x1SM_SSISL_SL_fLi128ELi128ELNSA_4UMMA5MajorE0ELSQ_0ELNSP_7ScaleInE0ELSR_0EEEEEENSA_6LayoutINSB_IJSE_SE_SE_EEENSB_IJNSC_ILi0EEESW_SW_EEEEENSB_IJNSA_10UnderscoreESZ_SZ_EEEEENS7_6detail27Sm100ImplicitGemmTileTraitsINSA_25SM100_TMA_2SM_LOAD_IM2COLENSA_14ComposedLayoutINSA_7SwizzleILi3ELi4ELi3EEENSA_18smem_ptr_flag_bitsILi16EEENSU_INSB_IJNSC_ILi8EEESI_EEENSB_IJSI_SE_EEEEEEEvEENS13_INSA_18SM100_TMA_2SM_LOADES1E_vEEEENS_8epilogue10collective18CollectiveEpilogueINS1J_23Sm100TmaWarpSpecializedILi4ELi2ELi16ELb1ELb0EEEJNSB_IJSI_SH_SJ_EEENSB_IJNSU_ISI_SE_EENSU_INSB_IJNSC_ILi16EEESD_EEENSB_IJSE_SI_EEEEEEEESL_NSB_IJNSB_IJllllEEESE_SW_EEESL_S1W_NS1J_6fusion15FusionCallbacksIS1N_NS1X_17LinearCombinationISL_fSL_fLNS_15FloatRoundStyleE2EEES1O_S1U_JEEENSA_5SM1004TMEM4LOAD26SM100_TMEM_LOAD_32dp32b16xENSA_20SM90_TMA_LOAD_IM2COLENS15_INS16_ILi1ELi4ELi3EEES19_NSU_INSB_IJS1A_S1Q_EEENSB_IJS1Q_SE_EEEEEEENSA_39AutoVectorizingCopyWithAssumedAlignmentILi128EEENSA_21SM90_TMA_STORE_IM2COLES2C_S2E_S2E_EEEvvEEEEvNT_6ParamsE)
        /*0008*/ 	.word	0x0000004b


	//----- nvinfo : EIATTR_FRAME_SIZE
	.align		4
.L_19:
        /*000c*/ 	.byte	0x04, 0x11
        /*000e*/ 	.short	(.L_21 - .L_20)
	.align		4
.L_20:
        /*0010*/ 	.word	index@($__internal_2_$__cuda_sm10x_tcgen05_guardrail_trap_unallocated_columns_being_dealloced)
        /*0014*/ 	.word	0x00000008


	//----- nvinfo : EIATTR_FRAME_SIZE
	.align		4
.L_21:
        /*0018*/ 	.byte	0x04, 0x11
        /*001a*/ 	.short	(.L_23 - .L_22)
	.align		4
.L_22:
        /*001c*/ 	.word	index@($__internal_1_$__cuda_sm10x_tcgen05_guardrail_trap_phase_invalid_during_alloc)
        /*0020*/ 	.word	0x00000008


	//----- nvinfo : EIATTR_FRAME_SIZE
	.align		4
.L_23:
        /*0024*/ 	.byte	0x04, 0x11
        /*0026*/ 	.short	(.L_25 - .L_24)
	.align		4
.L_24:
        /*0028*/ 	.word	index@($__internal_0_$__cuda_sm10x_tcgen05_guardrail_trap_col_being_dealloced_not_returned_by_alloc)
        /*002c*/ 	.word	0x00000008


	//----- nvinfo : EIATTR_FRAME_SIZE
	.align		4
.L_25:
        /*0030*/ 	.byte	0x04, 0x11
        /*0032*/ 	.short	(.L_27 - .L_26)
	.align		4
.L_26:
        /*0034*/ 	.word	index@(_ZN7cutlass13device_kernelINS_4conv6kernel13ConvUniversalINS1_16ConvProblemShapeILNS1_8OperatorE0ELi3EEENS1_10collective14CollectiveConvINS1_47MainloopSm100TmaUmmaWarpSpecializedImplicitGemmILS5_0ELi13ELi3ELi1ELi2EN4cute5tupleIJNSA_1CILi2EEENSC_ILi1EEESE_EEEEENSB_IJNSC_ILi128EEESH_NSB_IJNSC_ILi64EEEEEEEEENS_10bfloat16_tESL_NSA_8TiledMMAINSA_8MMA_AtomIJNSA_26SM100_MMA_F16BF16_2x1SM_SSISL_SL_fLi128ELi128ELNSA_4UMMA5MajorE0ELSQ_0ELNSP_7ScaleInE0ELSR_0EEEEEENSA_6LayoutINSB_IJSE_SE_SE_EEENSB_IJNSC_ILi0EEESW_SW_EEEEENSB_IJNSA_10UnderscoreESZ_SZ_EEEEENS7_6detail27Sm100ImplicitGemmTileTraitsINSA_25SM100_TMA_2SM_LOAD_IM2COLENSA_14ComposedLayoutINSA_7SwizzleILi3ELi4ELi3EEENSA_18smem_ptr_flag_bitsILi16EEENSU_INSB_IJNSC_ILi8EEESI_EEENSB_IJSI_SE_EEEEEEEvEENS13_INSA_18SM100_TMA_2SM_LOADES1E_vEEEENS_8epilogue10collective18CollectiveEpilogueINS1J_23Sm100TmaWarpSpecializedILi4ELi2ELi16ELb1ELb0EEEJNSB_IJSI_SH_SJ_EEENSB_IJNSU_ISI_SE_EENSU_INSB_IJNSC_ILi16EEESD_EEENSB_IJSE_SI_EEEEEEEESL_NSB_IJNSB_IJllllEEESE_SW_EEESL_S1W_NS1J_6fusion15FusionCallbacksIS1N_NS1X_17LinearCombinationISL_fSL_fLNS_15FloatRoundStyleE2EEES1O_S1U_JEEENSA_5SM1004TMEM4LOAD26SM100_TMEM_LOAD_32dp32b16xENSA_20SM90_TMA_LOAD_IM2COLENS15_INS16_ILi1ELi4ELi3EEES19_NSU_INSB_IJS1A_S1Q_EEENSB_IJS1Q_SE_EEEEEEENSA_39AutoVectorizingCopyWithAssumedAlignmentILi128EEENSA_21SM90_TMA_STORE_IM2COLES2C_S2E_S2E_EEEvvEEEEvNT_6ParamsE)
        /*0038*/ 	.word	0x00000008


	//----- nvinfo : EIATTR_MIN_STACK_SIZE
	.align		4
.L_27:
        /*003c*/ 	.byte	0x04, 0x12
        /*003e*/ 	.short	(.L_29 - .L_28)
	.align		4
.L_28:
        /*0040*/ 	.word	index@(_ZN7cutlass13device_kernelINS_4conv6kernel13ConvUniversalINS1_16ConvProblemShapeILNS1_8OperatorE0ELi3EEENS1_10collective14CollectiveConvINS1_47MainloopSm100TmaUmmaWarpSpecializedImplicitGemmILS5_0ELi13ELi3ELi1ELi2EN4cute5tupleIJNSA_1CILi2EEENSC_ILi1EEESE_EEEEENSB_IJNSC_ILi128EEESH_NSB_IJNSC_ILi64EEEEEEEEENS_10bfloat16_tESL_NSA_8TiledMMAINSA_8MMA_AtomIJNSA_26SM100_MMA_F16BF16_2x1SM_SSISL_SL_fLi128ELi128ELNSA_4UMMA5MajorE0ELSQ_0ELNSP_7ScaleInE0ELSR_0EEEEEENSA_6LayoutINSB_IJSE_SE_SE_EEENSB_IJNSC_ILi0EEESW_SW_EEEEENSB_IJNSA_10UnderscoreESZ_SZ_EEEEENS7_6detail27Sm100ImplicitGemmTileTraitsINSA_25SM100_TMA_2SM_LOAD_IM2COLENSA_14ComposedLayoutINSA_7SwizzleILi3ELi4ELi3EEENSA_18smem_ptr_flag_bitsILi16EEENSU_INSB_IJNSC_ILi8EEESI_EEENSB_IJSI_SE_EEEEEEEvEENS13_INSA_18SM100_TMA_2SM_LOADES1E_vEEEENS_8epilogue10collective18CollectiveEpilogueINS1J_23Sm100TmaWarpSpecializedILi4ELi2ELi16ELb1ELb0EEEJNSB_IJSI_SH_SJ_EEENSB_IJNSU_ISI_SE_EENSU_INSB_IJNSC_ILi16EEESD_EEENSB_IJSE_SI_EEEEEEEESL_NSB_IJNSB_IJllllEEESE_SW_EEESL_S1W_NS1J_6fusion15FusionCallbacksIS1N_NS1X_17LinearCombinationISL_fSL_fLNS_15FloatRoundStyleE2EEES1O_S1U_JEEENSA_5SM1004TMEM4LOAD26SM100_TMEM_LOAD_32dp32b16xENSA_20SM90_TMA_LOAD_IM2COLENS15_INS16_ILi1ELi4ELi3EEES19_NSU_INSB_IJS1A_S1Q_EEENSB_IJS1Q_SE_EEEEEEENSA_39AutoVectorizingCopyWithAssumedAlignmentILi128EEENSA_21SM90_TMA_STORE_IM2COLES2C_S2E_S2E_EEEvvEEEEvNT_6ParamsE)
        /*0044*/ 	.word	0x00000008
.L_29:


//--------------------- .nv.compat                --------------------------
	.section	.nv.compat,"",@"SHT_CUDA_COMPAT_INFO"
	.align	4
        /*0000*/ 	.byte	0x02, 0x09, 0x01, 0x00, 0x02, 0x02, 0x02, 0x00, 0x02, 0x05, 0x05, 0x00, 0x03, 0x07, 0x01, 0x01
        /*0010*/ 	.byte	0x02, 0x03, 0x01, 0x00, 0x02, 0x06, 0x01, 0x00, 0x04, 0x0b, 0x08, 0x00, 0x09, 0x00, 0x00, 0x00
        /*0020*/ 	.byte	0x00, 0x00, 0x00, 0x00


//--------------------- .nv.info._ZN7cutlass13device_kernelINS_4conv6kernel13ConvUniversalINS1_16ConvProblemShapeILNS1_8OperatorE0ELi3EEENS1_10collective14CollectiveConvINS1_47MainloopSm100TmaUmmaWarpSpecializedImplicitGemmILS5_0ELi13ELi3ELi1ELi2EN4cute5tupleIJNSA_1CILi2EEENSC_ILi1EEESE_EEEEENSB_IJNSC_ILi128EEESH_NSB_IJNSC_ILi64EEEEEEEEENS_10bfloat16_tESL_NSA_8TiledMMAINSA_8MMA_AtomIJNSA_26SM100_MMA_F16BF16_2x1SM_SSISL_SL_fLi128ELi128ELNSA_4UMMA5MajorE0ELSQ_0ELNSP_7ScaleInE0ELSR_0EEEEEENSA_6LayoutINSB_IJSE_SE_SE_EEENSB_IJNSC_ILi0EEESW_SW_EEEEENSB_IJNSA_10UnderscoreESZ_SZ_EEEEENS7_6detail27Sm100ImplicitGemmTileTraitsINSA_25SM100_TMA_2SM_LOAD_IM2COLENSA_14ComposedLayoutINSA_7SwizzleILi3ELi4ELi3EEENSA_18smem_ptr_flag_bitsILi16EEENSU_INSB_IJNSC_ILi8EEESI_EEENSB_IJSI_SE_EEEEEEEvEENS13_INSA_18SM100_TMA_2SM_LOADES1E_vEEEENS_8epilogue10collective18CollectiveEpilogueINS1J_23Sm100TmaWarpSpecializedILi4ELi2ELi16ELb1ELb0EEEJNSB_IJSI_SH_SJ_EEENSB_IJNSU_ISI_SE_EENSU_INSB_IJNSC_ILi16EEESD_EEENSB_IJSE_SI_EEEEEEEESL_NSB_IJNSB_IJllllEEESE_SW_EEESL_S1W_NS1J_6fusion15FusionCallbacksIS1N_NS1X_17LinearCombinationISL_fSL_fLNS_15FloatRoundStyleE2EEES1O_S1U_JEEENSA_5SM1004TMEM4LOAD26SM100_TMEM_LOAD_32dp32b16xENSA_20SM90_TMA_LOAD_IM2COLENS15_INS16_ILi1ELi4ELi3EEES19_NSU_INSB_IJS1A_S1Q_EEENSB_IJS1Q_SE_EEEEEEENSA_39AutoVectorizingCopyWithAssumedAlignmentILi128EEENSA_21SM90_TMA_STORE_IM2COLES2C_S2E_S2E_EEEvvEEEEvNT_6ParamsE --------------------------
	.section	.nv.info._ZN7cutlass13device_kernelINS_4conv6kernel13ConvUniversalINS1_16ConvProblemShapeILNS1_8OperatorE0ELi3EEENS1_10collective14CollectiveConvINS1_47MainloopSm100TmaUmmaWarpSpecializedImplicitGemmILS5_0ELi13ELi3ELi1ELi2EN4cute5tupleIJNSA_1CILi2EEENSC_ILi1EEESE_EEEEENSB_IJNSC_ILi128EEESH_NSB_IJNSC_ILi64EEEEEEEEENS_10bfloat16_tESL_NSA_8TiledMMAINSA_8MMA_AtomIJNSA_26SM100_MMA_F16BF16_2x1SM_SSISL_SL_fLi128ELi128ELNSA_4UMMA5MajorE0ELSQ_0ELNSP_7ScaleInE0ELSR_0EEEEEENSA_6LayoutINSB_IJSE_SE_SE_EEENSB_IJNSC_ILi0EEESW_SW_EEEEENSB_IJNSA_10UnderscoreESZ_SZ_EEEEENS7_6detail27Sm100ImplicitGemmTileTraitsINSA_25SM100_TMA_2SM_LOAD_IM2COLENSA_14ComposedLayoutINSA_7SwizzleILi3ELi4ELi3EEENSA_18smem_ptr_flag_bitsILi16EEENSU_INSB_IJNSC_ILi8EEESI_EEENSB_IJSI_SE_EEEEEEEvEENS13_INSA_18SM100_TMA_2SM_LOADES1E_vEEEENS_8epilogue10collective18CollectiveEpilogueINS1J_23Sm100TmaWarpSpecializedILi4ELi2ELi16ELb1ELb0EEEJNSB_IJSI_SH_SJ_EEENSB_IJNSU_ISI_SE_EENSU_INSB_IJNSC_ILi16EEESD_EEENSB_IJSE_SI_EEEEEEEESL_NSB_IJNSB_IJllllEEESE_SW_EEESL_S1W_NS1J_6fusion15FusionCallbacksIS1N_NS1X_17LinearCombinationISL_fSL_fLNS_15FloatRoundStyleE2EEES1O_S1U_JEEENSA_5SM1004TMEM4LOAD26SM100_TMEM_LOAD_32dp32b16xENSA_20SM90_TMA_LOAD_IM2COLENS15_INS16_ILi1ELi4ELi3EEES19_NSU_INSB_IJS1A_S1Q_EEENSB_IJS1Q_SE_EEEEEEENSA_39AutoVectorizingCopyWithAssumedAlignmentILi128EEENSA_21SM90_TMA_STORE_IM2COLES2C_S2E_S2E_EEEvvEEEEvNT_6ParamsE,"",@"SHT_CUDA_INFO"
	.sectionflags	@""
	.align	4


	//----- nvinfo : EIATTR_CUDA_API_VERSION
	.align		4
        /*0000*/ 	.byte	0x04, 0x37
        /*0002*/ 	.short	(.L_31 - .L_30)
.L_30:
        /*0004*/ 	.word	0x00000082


	//----- nvinfo : EIATTR_KPARAM_INFO
	.align		4
.L_31:
        /*0008*/ 	.byte	0x04, 0x17
        /*000a*/ 	.short	(.L_33 - .L_32)
.L_32:
        /*000c*/ 	.word	0x00000000
        /*0010*/ 	.short	0x0000
        /*0012*/ 	.short	0x0000
        /*0014*/ 	.byte	0x00, 0xf0, 0x01, 0x24


	//----- nvinfo : EIATTR_AT_ENTRY_FRAGMENTS
	.align		4
.L_33:
        /*0018*/ 	.byte	0x04, 0x4f
        /*001a*/ 	.short	(.L_35 - .L_34)


	//   ....[0]....
.L_34:
        /*001c*/ 	.word	0x00000007


	//----- nvinfo : EIATTR_RESERVED_SMEM_USED
	.align		4
.L_35:
        /*0020*/ 	.byte	0x01, 0x41
	.zero		2


	//----- nvinfo : EIATTR_SPARSE_MMA_MASK
	.align		4
        /*0024*/ 	.byte	0x03, 0x50
        /*0026*/ 	.short	0x0000


	//----- nvinfo : EIATTR_TCGEN05_2CTA_USED
	.align		4
        /*0028*/ 	.byte	0x01, 0x52
	.zero		2


	//----- nvinfo : EIATTR_MAXREG_COUNT
	.align		4
        /*002c*/ 	.byte	0x03, 0x1b
        /*002e*/ 	.short	0x00ff


	//----- nvinfo : EIATTR_NUM_BARRIERS
	.align		4
        /*0030*/ 	.byte	0x02, 0x4c
        /*0032*/ 	.byte	0x07
	.zero		1


	//----- nvinfo : EIATTR_EXTERNS
	.align		4
        /*0034*/ 	.byte	0x04, 0x0f
        /*0036*/ 	.short	(.L_37 - .L_36)


	//   ....[0]....
	.align		4
.L_36:
        /*0038*/ 	.word	index@(__assertfail)


	//----- nvinfo : EIATTR_MERCURY_ISA_VERSION
	.align		4
.L_37:
        /*003c*/ 	.byte	0x03, 0x5f
        /*003e*/ 	.short	0x0101


	//----- nvinfo : EIATTR_INT_WARP_WIDE_INSTR_OFFSETS
	.align		4
        /*0040*/ 	.byte	0x04, 0x31
        /*0042*/ 	.short	(.L_39 - .L_38)


	//   ....[0]....
.L_38:
        /*0044*/ 	.word	0x00000da0


	//   ....[1]....
        /*0048*/ 	.word	0x00000e50


	//   ....[2]....
        /*004c*/ 	.word	0x00004ae0


	//   ....[3]....
        /*0050*/ 	.word	0x00004b00


	//   ....[4]....
        /*0054*/ 	.word	0x00004b30


	//   ....[5]....
        /*0058*/ 	.word	0x000058a0


	//   ....[6]....
        /*005c*/ 	.word	0x00005950


	//   ....[7]....
        /*0060*/ 	.word	0x000059d0


	//   ....[8]....
        /*0064*/ 	.word	0x00005a90


	//   ....[9]....
        /*0068*/ 	.word	0x00005b70


	//   ....[10]....
        /*006c*/ 	.word	0x00005c00


	//   ....[11]....
        /*0070*/ 	.word	0x00005c90


	//   ....[12]....
        /*0074*/ 	.word	0x00005d90


	//   ....[13]....
        /*0078*/ 	.word	0x00005e20


	//   ....[14]....
        /*007c*/ 	.word	0x00005ec0


	//   ....[15]....
        /*0080*/ 	.word	0x00006010


	//   ....[16]....
        /*0084*/ 	.word	0x00006080


	//----- nvinfo : EIATTR_COOP_GROUP_MASK_REGIDS
	.align		4
.L_39:
        /*0088*/ 	.byte	0x04, 0x29
        /*008a*/ 	.short	(.L_41 - .L_40)


	//   ....[0]....
.L_40:
        /*008c*/ 	.word	0xffffffff


	//   ....[1]....
        /*0090*/ 	.word	0xffffffff


	//   ....[2]....
        /*0094*/ 	.word	0xffffffff


	//   ....[3]....
        /*0098*/ 	.word	0xffffffff


	//   ....[4]....
        /*009c*/ 	.word	0xffffffff


	//   ....[5]....
        /*00a0*/ 	.word	0xffffffff


	//   ....[6]....
        /*00a4*/ 	.word	0xffffffff


	//   ....[7]....
        /*00a8*/ 	.word	0xffffffff


	//   ....[8]....
        /*00ac*/ 	.word	0xffffffff


	//   ....[9]....
        /*00b0*/ 	.word	0xffffffff


	//   ....[10]....
        /*00b4*/ 	.word	0xffffffff


	//   ....[11]....
        /*00b8*/ 	.word	0xffffffff


	//   ....[12]....
        /*00bc*/ 	.word	0xffffffff


	//----- nvinfo : EIATTR_COOP_GROUP_INSTR_OFFSETS
	.align		4
.L_41:
        /*00c0*/ 	.byte	0x04, 0x28
        /*00c2*/ 	.short	(.L_43 - .L_42)


	//   ....[0]....
.L_42:
        /*00c4*/ 	.word	0x000000d0


	//   ....[1]....
        /*00c8*/ 	.word	0x00000540


	//   ....[2]....
        /*00cc*/ 	.word	0x00000830


	//   ....[3]....
        /*00d0*/ 	.word	0x000009d0


	//   ....[4]....
        /*00d4*/ 	.word	0x00000ad0


	//   ....[5]....
        /*00d8*/ 	.word	0x00000c20


	//   ....[6]....
        /*00dc*/ 	.word	0x00000ec0


	//   ....[7]....
        /*00e0*/ 	.word	0x000027b0


	//   ....[8]....
        /*00e4*/ 	.word	0x000039a0


	//   ....[9]....
        /*00e8*/ 	.word	0x00003e70


	//   ....[10]....
        /*00ec*/ 	.word	0x00003ea0


	//   ....[11]....
        /*00f0*/ 	.word	0x000049f0


	//   ....[12]....
        /*00f4*/ 	.word	0x00004c00


	//----- nvinfo : EIATTR_VRC_CTA_INIT_COUNT
	.align		4
.L_43:
        /*00f8*/ 	.byte	0x02, 0x4a
        /*00fa*/ 	.byte	0x80
	.zero		1


	//----- nvinfo : EIATTR_SYSCALL_OFFSETS
	.align		4
        /*00fc*/ 	.byte	0x04, 0x46
        /*00fe*/ 	.short	(.L_45 - .L_44)


	//   ....[0]....
.L_44:
        /*0100*/ 	.word	0x00006c60


	//   ....[1]....
        /*0104*/ 	.word	0x00006d50


	//   ....[2]....
        /*0108*/ 	.word	0x000076c0


	//   ....[3]....
        /*010c*/ 	.word	0x00008030


	//   ....[4]....
        /*0110*/ 	.word	0x00008910


	//   ....[5]....
        /*0114*/ 	.word	0x000091e0


	//----- nvinfo : EIATTR_MBARRIER_INSTR_OFFSETS
	.align		4
.L_45:
        /*0118*/ 	.byte	0x04, 0x39
        /*011a*/ 	.short	(.L_47 - .L_46)


	//   ....[0]....
.L_46:
        /*011c*/ 	.word	0x00000670
        /*0120*/ 	.word	0x000000ff
        /*0124*/ 	.word	0x00000000
        /*0128*/ 	.short	0x0100
        /*012a*/ 	.byte	0x04
	.zero		1


	//   ....[1]....
        /*012c*/ 	.word	0x00000680
        /*0130*/ 	.word	0x000000ff
        /*0134*/ 	.word	0x00000068
        /*0138*/ 	.short	0x0100
        /*013a*/ 	.byte	0x04
	.zero		1


	//   ....[2]....
        /*013c*/ 	.word	0x00000690
        /*0140*/ 	.word	0x000000ff
        /*0144*/ 	.word	0x00000008
        /*0148*/ 	.short	0x0100
        /*014a*/ 	.byte	0x04
	.zero		1


	//   ....[3]....
        /*014c*/ 	.word	0x000006a0
        /*0150*/ 	.word	0x000000ff
        /*0154*/ 	.word	0x00000070
        /*0158*/ 	.short	0x0100
        /*015a*/ 	.byte	0x04
	.zero		1


	//   ....[4]....
        /*015c*/ 	.word	0x000006b0
        /*0160*/ 	.word	0x000000ff
        /*0164*/ 	.word	0x00000010
        /*0168*/ 	.short	0x0100
        /*016a*/ 	.byte	0x04
	.zero		1


	//   ....[5]....
        /*016c*/ 	.word	0x000006c0
        /*0170*/ 	.word	0x000000ff
        /*0174*/ 	.word	0x00000078
        /*0178*/ 	.short	0x0100
        /*017a*/ 	.byte	0x04
	.zero		1


	//   ....[6]....
        /*017c*/ 	.word	0x000006d0
        /*0180*/ 	.word	0x000000ff
        /*0184*/ 	.word	0x00000018
        /*0188*/ 	.short	0x0100
        /*018a*/ 	.byte	0x04
	.zero		1


	//   ....[7]....
        /*018c*/ 	.word	0x000006e0
        /*0190*/ 	.word	0x000000ff
        /*0194*/ 	.word	0x00000080
        /*0198*/ 	.short	0x0100
        /*019a*/ 	.byte	0x04
	.zero		1


	//   ....[8]....
        /*019c*/ 	.word	0x000006f0
        /*01a0*/ 	.word	0x000000ff
        /*01a4*/ 	.word	0x00000020
        /*01a8*/ 	.short	0x0100
        /*01aa*/ 	.byte	0x04
	.zero		1


	//   ....[9]....
        /*01ac*/ 	.word	0x00000700
        /*01b0*/ 	.word	0x000000ff
        /*01b4*/ 	.word	0x00000088
        /*01b8*/ 	.short	0x0100
        /*01ba*/ 	.byte	0x04
	.zero		1


	//   ....[10]....
        /*01bc*/ 	.word	0x00000710
        /*01c0*/ 	.word	0x000000ff
        /*01c4*/ 	.word	0x00000028
        /*01c8*/ 	.short	0x0100
        /*01ca*/ 	.byte	0x04
	.zero		1


	//   ....[11]....
        /*01cc*/ 	.word	0x00000720
        /*01d0*/ 	.word	0x000000ff
        /*01d4*/ 	.word	0x00000090
        /*01d8*/ 	.short	0x0100
        /*01da*/ 	.byte	0x04
	.zero		1


	//   ....[12]....
        /*01dc*/ 	.word	0x00000730
        /*01e0*/ 	.word	0x000000ff
        /*01e4*/ 	.word	0x00000030
        /*01e8*/ 	.short	0x0100
        /*01ea*/ 	.byte	0x04
	.zero		1


	//   ....[13]....
        /*01ec*/ 	.word	0x00000740
        /*01f0*/ 	.word	0x000000ff
        /*01f4*/ 	.word	0x00000098
        /*01f8*/ 	.short	0x0100
        /*01fa*/ 	.byte	0x04
	.zero		1


	//   ....[14]....
        /*01fc*/ 	.word	0x00000750
        /*0200*/ 	.word	0x000000ff
        /*0204*/ 	.word	0x00000038
        /*0208*/ 	.short	0x0100
        /*020a*/ 	.byte	0x04
	.zero		1


	//   ....[15]....
        /*020c*/ 	.word	0x00000760
        /*0210*/ 	.word	0x000000ff
        /*0214*/ 	.word	0x000000a0
        /*0218*/ 	.short	0x0100
        /*021a*/ 	.byte	0x04
	.zero		1


	//   ....[16]....
        /*021c*/ 	.word	0x00000770
        /*0220*/ 	.word	0x000000ff
        /*0224*/ 	.word	0x00000040
        /*0228*/ 	.short	0x0100
        /*022a*/ 	.byte	0x04
	.zero		1


	//   ....[17]....
        /*022c*/ 	.word	0x00000780
        /*0230*/ 	.word	0x000000ff
        /*0234*/ 	.word	0x000000a8
        /*0238*/ 	.short	0x0100
        /*023a*/ 	.byte	0x04
	.zero		1


	//   ....[18]....
        /*023c*/ 	.word	0x00000790
        /*0240*/ 	.word	0x000000ff
        /*0244*/ 	.word	0x00000048
        /*0248*/ 	.short	0x0100
        /*024a*/ 	.byte	0x04
	.zero		1


	//   ....[19]....
        /*024c*/ 	.word	0x000007a0
        /*0250*/ 	.word	0x000000ff
        /*0254*/ 	.word	0x000000b0
        /*0258*/ 	.short	0x0100
        /*025a*/ 	.byte	0x04
	.zero		1


	//   ....[20]....
        /*025c*/ 	.word	0x000007b0
        /*0260*/ 	.word	0x000000ff
        /*0264*/ 	.word	0x00000050
        /*0268*/ 	.short	0x0100
        /*026a*/ 	.byte	0x04
	.zero		1


	//   ....[21]....
        /*026c*/ 	.word	0x000007c0
        /*0270*/ 	.word	0x000000ff
        /*0274*/ 	.word	0x000000b8
        /*0278*/ 	.short	0x0100
        /*027a*/ 	.byte	0x04
	.zero		1


	//   ....[22]....
        /*027c*/ 	.word	0x000007d0
        /*0280*/ 	.word	0x000000ff
        /*0284*/ 	.word	0x00000058
        /*0288*/ 	.short	0x0100
        /*028a*/ 	.byte	0x04
	.zero		1


	//   ....[23]....
        /*028c*/ 	.word	0x000007e0
        /*0290*/ 	.word	0x000000ff
        /*0294*/ 	.word	0x000000c0
        /*0298*/ 	.short	0x0100
        /*029a*/ 	.byte	0x04
	.zero		1


	//   ....[24]....
        /*029c*/ 	.word	0x000007f0
        /*02a0*/ 	.word	0x000000ff
        /*02a4*/ 	.word	0x00000060
        /*02a8*/ 	.short	0x0100
        /*02aa*/ 	.byte	0x04
	.zero		1


	//   ....[25]....
        /*02ac*/ 	.word	0x00000800
        /*02b0*/ 	.word	0x000000ff
        /*02b4*/ 	.word	0x000000c8
        /*02b8*/ 	.short	0x0100
        /*02ba*/ 	.byte	0x04
	.zero		1


	//   ....[26]....
        /*02bc*/ 	.word	0x00000940
        /*02c0*/ 	.word	0x000000ff
        /*02c4*/ 	.word	0x000000d0
        /*02c8*/ 	.short	0x0100
        /*02ca*/ 	.byte	0x04
	.zero		1


	//   ....[27]....
        /*02cc*/ 	.word	0x00000950
        /*02d0*/ 	.word	0x000000ff
        /*02d4*/ 	.word	0x000000f0
        /*02d8*/ 	.short	0x0100
        /*02da*/ 	.byte	0x04
	.zero		1


	//   ....[28]....
        /*02dc*/ 	.word	0x00000960
        /*02e0*/ 	.word	0x000000ff
        /*02e4*/ 	.word	0x000000d8
        /*02e8*/ 	.short	0x0100
        /*02ea*/ 	.byte	0x04
	.zero		1


	//   ....[29]....
        /*02ec*/ 	.word	0x00000970
        /*02f0*/ 	.word	0x000000ff
        /*02f4*/ 	.word	0x000000f8
        /*02f8*/ 	.short	0x0100
        /*02fa*/ 	.byte	0x04
	.zero		1


	//   ....[30]....
        /*02fc*/ 	.word	0x00000980
        /*0300*/ 	.word	0x000000ff
        /*0304*/ 	.word	0x000000e0
        /*0308*/ 	.short	0x0100
        /*030a*/ 	.byte	0x04
	.zero		1


	//   ....[31]....
        /*030c*/ 	.word	0x00000990
        /*0310*/ 	.word	0x000000ff
        /*0314*/ 	.word	0x00000100
        /*0318*/ 	.short	0x0100
        /*031a*/ 	.byte	0x04
	.zero		1


	//   ....[32]....
        /*031c*/ 	.word	0x000009a0
        /*0320*/ 	.word	0x000000ff
        /*0324*/ 	.word	0x000000e8
        /*0328*/ 	.short	0x0100
        /*032a*/ 	.byte	0x04
	.zero		1


	//   ....[33]....
        /*032c*/ 	.word	0x000009b0
        /*0330*/ 	.word	0x000000ff
        /*0334*/ 	.word	0x00000108
        /*0338*/ 	.short	0x0100
        /*033a*/ 	.byte	0x04
	.zero		1


	//   ....[34]....
        /*033c*/ 	.word	0x00000aa0
        /*0340*/ 	.word	0x000000ff
        /*0344*/ 	.word	0x00000110
        /*0348*/ 	.short	0x0100
        /*034a*/ 	.byte	0x04
	.zero		1


	//   ....[35]....
        /*034c*/ 	.word	0x00000ab0
        /*0350*/ 	.word	0x000000ff
        /*0354*/ 	.word	0x00000118
        /*0358*/ 	.short	0x0100
        /*035a*/ 	.byte	0x04
	.zero		1


	//   ....[36]....
        /*035c*/ 	.word	0x00000bf0
        /*0360*/ 	.word	0x000000ff
        /*0364*/ 	.word	0x00000120
        /*0368*/ 	.short	0x0100
        /*036a*/ 	.byte	0x06
	.zero		1


	//   ....[37]....
        /*036c*/ 	.word	0x00000c00
        /*0370*/ 	.word	0x000000ff
        /*0374*/ 	.word	0x00000128
        /*0378*/ 	.short	0x0100
        /*037a*/ 	.byte	0x06
	.zero		1


	//   ....[38]....
        /*037c*/ 	.word	0x00000d40
        /*0380*/ 	.word	0x000000ff
        /*0384*/ 	.word	0x00000130
        /*0388*/ 	.short	0x0100
        /*038a*/ 	.byte	0x04
	.zero		1


	//   ....[39]....
        /*038c*/ 	.word	0x00000d50
        /*0390*/ 	.word	0x000000ff
        /*0394*/ 	.word	0x00000140
        /*0398*/ 	.short	0x0100
        /*039a*/ 	.byte	0x04
	.zero		1


	//   ....[40]....
        /*039c*/ 	.word	0x00000d60
        /*03a0*/ 	.word	0x000000ff
        /*03a4*/ 	.word	0x00000138
        /*03a8*/ 	.short	0x0100
        /*03aa*/ 	.byte	0x04
	.zero		1


	//   ....[41]....
        /*03ac*/ 	.word	0x00000d70
        /*03b0*/ 	.word	0x000000ff
        /*03b4*/ 	.word	0x00000148
        /*03b8*/ 	.short	0x0100
        /*03ba*/ 	.byte	0x04
	.zero		1


	//   ....[42]....
        /*03bc*/ 	.word	0x00000e70
        /*03c0*/ 	.word	0x000000ff
        /*03c4*/ 	.word	0x00000150
        /*03c8*/ 	.short	0x0100
        /*03ca*/ 	.byte	0x06
	.zero		1


	//   ....[43]....
        /*03cc*/ 	.word	0x000019c0
        /*03d0*/ 	.word	0x000000ff
        /*03d4*/ 	.word	0x00000068
        /*03d8*/ 	.short	0x010a
        /*03da*/ 	.byte	0x04
	.zero		1


	//   ....[44]....
        /*03dc*/ 	.word	0x00001d00
        /*03e0*/ 	.word	0x000000ff
        /*03e4*/ 	.word	0x00000068
        /*03e8*/ 	.short	0x010a
        /*03ea*/ 	.byte	0x09
	.zero		1


	//   ....[45]....
        /*03ec*/ 	.word	0x00001eb0
        /*03f0*/ 	.word	0x000000ff
        /*03f4*/ 	.word	0x00000068
        /*03f8*/ 	.short	0x010a
        /*03fa*/ 	.byte	0x08
	.zero		1


	//   ....[46]....
        /*03fc*/ 	.word	0x000020d0
        /*0400*/ 	.word	0x000000ff
        /*0404*/ 	.word	0x00000118
        /*0408*/ 	.short	0x0101
        /*040a*/ 	.byte	0x24
	.zero		1


	//   ....[47]....
        /*040c*/ 	.word	0x00002100
        /*0410*/ 	.word	0x000000ff
        /*0414*/ 	.word	0x00000068
        /*0418*/ 	.short	0x010a
        /*041a*/ 	.byte	0x04
	.zero		1


	//   ....[48]....
        /*041c*/ 	.word	0x000023e0
        /*0420*/ 	.word	0x000000ff
        /*0424*/ 	.word	0x00000068
        /*0428*/ 	.short	0x010a
        /*042a*/ 	.byte	0x09
	.zero		1


	//   ....[49]....
        /*042c*/ 	.word	0x00002590
        /*0430*/ 	.word	0x000000ff
        /*0434*/ 	.word	0x00000068
        /*0438*/ 	.short	0x010a
        /*043a*/ 	.byte	0x08
	.zero		1


	//   ....[50]....
        /*043c*/ 	.word	0x000027c0
        /*0440*/ 	.word	0x000000ff
        /*0444*/ 	.word	0x00000120
        /*0448*/ 	.short	0x010a
        /*044a*/ 	.byte	0x24
	.zero		1


	//   ....[51]....
        /*044c*/ 	.word	0x00002880
        /*0450*/ 	.word	0x000000ff
        /*0454*/ 	.word	0x00000000
        /*0458*/ 	.short	0x0101
        /*045a*/ 	.byte	0x04
	.zero		1


	//   ....[52]....
        /*045c*/ 	.word	0x00002e80
        /*0460*/ 	.word	0x000000ff
        /*0464*/ 	.word	0x00000000
        /*0468*/ 	.short	0x010a
        /*046a*/ 	.byte	0x04
	.zero		1


	//   ....[53]....
        /*046c*/ 	.word	0x00002f20
        /*0470*/ 	.word	0x000000ff
        /*0474*/ 	.word	0x00000000
        /*0478*/ 	.short	0x010a
        /*047a*/ 	.byte	0x05
	.zero		1


	//   ....[54]....
        /*047c*/ 	.word	0x00002fc0
        /*0480*/ 	.word	0x000000ff
        /*0484*/ 	.word	0x00000000
        /*0488*/ 	.short	0x010a
        /*048a*/ 	.byte	0x05
	.zero		1


	//   ....[55]....
        /*048c*/ 	.word	0x00003060
        /*0490*/ 	.word	0x000000ff
        /*0494*/ 	.word	0x00000000
        /*0498*/ 	.short	0x010a
        /*049a*/ 	.byte	0x05
	.zero		1


	//   ....[56]....
        /*049c*/ 	.word	0x00003100
        /*04a0*/ 	.word	0x000000ff
        /*04a4*/ 	.word	0x00000000
        /*04a8*/ 	.short	0x010a
        /*04aa*/ 	.byte	0x05
	.zero		1


	//   ....[57]....
        /*04ac*/ 	.word	0x000031a0
        /*04b0*/ 	.word	0x000000ff
        /*04b4*/ 	.word	0x00000000
        /*04b8*/ 	.short	0x010a
        /*04ba*/ 	.byte	0x05
	.zero		1


	//   ....[58]....
        /*04bc*/ 	.word	0x00003240
        /*04c0*/ 	.word	0x000000ff
        /*04c4*/ 	.word	0x00000000
        /*04c8*/ 	.short	0x010a
        /*04ca*/ 	.byte	0x05
	.zero		1


	//   ....[59]....
        /*04cc*/ 	.word	0x000032e0
        /*04d0*/ 	.word	0x000000ff
        /*04d4*/ 	.word	0x00000000
        /*04d8*/ 	.short	0x010a
        /*04da*/ 	.byte	0x05
	.zero		1


	//   ....[60]....
        /*04dc*/ 	.word	0x00003380
        /*04e0*/ 	.word	0x000000ff
        /*04e4*/ 	.word	0x00000000
        /*04e8*/ 	.short	0x010a
        /*04ea*/ 	.byte	0x05
	.zero		1


	//   ....[61]....
        /*04ec*/ 	.word	0x00003420
        /*04f0*/ 	.word	0x000000ff
        /*04f4*/ 	.word	0x00000000
        /*04f8*/ 	.short	0x010a
        /*04fa*/ 	.byte	0x05
	.zero		1


	//   ....[62]....
        /*04fc*/ 	.word	0x000034c0
        /*0500*/ 	.word	0x000000ff
        /*0504*/ 	.word	0x00000000
        /*0508*/ 	.short	0x010a
        /*050a*/ 	.byte	0x05
	.zero		1


	//   ....[63]....
        /*050c*/ 	.word	0x00003560
        /*0510*/ 	.word	0x000000ff
        /*0514*/ 	.word	0x00000000
        /*0518*/ 	.short	0x010a
        /*051a*/ 	.byte	0x05
	.zero		1


	//   ....[64]....
        /*051c*/ 	.word	0x00003610
        /*0520*/ 	.word	0x00000000
        /*0524*/ 	.word	0x00000000
        /*0528*/ 	.short	0x010a
        /*052a*/ 	.byte	0xff
	.zero		1


	//   ....[65]....
        /*052c*/ 	.word	0x00003760
        /*0530*/ 	.word	0x000000ff
        /*0534*/ 	.word	0x00000128
        /*0538*/ 	.short	0x010a
        /*053a*/ 	.byte	0x04
	.zero		1


	//   ....[66]....
        /*053c*/ 	.word	0x00003800
        /*0540*/ 	.word	0x000000ff
        /*0544*/ 	.word	0x00000120
        /*0548*/ 	.short	0x010a
        /*054a*/ 	.byte	0x04
	.zero		1


	//   ....[67]....
        /*054c*/ 	.word	0x000038a0
        /*0550*/ 	.word	0x000000ff
        /*0554*/ 	.word	0x00000000
        /*0558*/ 	.short	0x0101
        /*055a*/ 	.byte	0x05
	.zero		1


	//   ....[68]....
        /*055c*/ 	.word	0x000038e0
        /*0560*/ 	.word	0x000000ff
        /*0564*/ 	.word	0x00000128
        /*0568*/ 	.short	0x0106
        /*056a*/ 	.byte	0x04
	.zero		1


	//   ....[69]....
        /*056c*/ 	.word	0x00003920
        /*0570*/ 	.word	0x00000000
        /*0574*/ 	.word	0x00000128
        /*0578*/ 	.short	0x010a
        /*057a*/ 	.byte	0xff
	.zero		1


	//   ....[70]....
        /*057c*/ 	.word	0x00003b70
        /*0580*/ 	.word	0x000000ff
        /*0584*/ 	.word	0x00000008
        /*0588*/ 	.short	0x010a
        /*058a*/ 	.byte	0x05
	.zero		1


	//   ....[71]....
        /*058c*/ 	.word	0x00003b90
        /*0590*/ 	.word	0x000000ff
        /*0594*/ 	.word	0x00000008
        /*0598*/ 	.short	0x010a
        /*059a*/ 	.byte	0x05
	.zero		1


	//   ....[72]....
        /*059c*/ 	.word	0x00003d20
        /*05a0*/ 	.word	0x000000ff
        /*05a4*/ 	.word	0x00000008
        /*05a8*/ 	.short	0x010a
        /*05aa*/ 	.byte	0x05
	.zero		1


	//   ....[73]....
        /*05ac*/ 	.word	0x00003d40
        /*05b0*/ 	.word	0x000000ff
        /*05b4*/ 	.word	0x00000008
        /*05b8*/ 	.short	0x010a
        /*05ba*/ 	.byte	0x05
	.zero		1


	//   ....[74]....
        /*05bc*/ 	.word	0x00003e00
        /*05c0*/ 	.word	0x000000ff
        /*05c4*/ 	.word	0x00000000
        /*05c8*/ 	.short	0x0101
        /*05ca*/ 	.byte	0x04
	.zero		1


	//   ....[75]....
        /*05cc*/ 	.word	0x000041a0
        /*05d0*/ 	.word	0x000000ff
        /*05d4*/ 	.word	0x00000120
        /*05d8*/ 	.short	0x010a
        /*05da*/ 	.byte	0x14
	.zero		1


	//   ....[76]....
        /*05dc*/ 	.word	0x00004240
        /*05e0*/ 	.word	0x000000ff
        /*05e4*/ 	.word	0x00000000
        /*05e8*/ 	.short	0x0101
        /*05ea*/ 	.byte	0x22
	.zero		1


	//   ....[77]....
        /*05ec*/ 	.word	0x00004280
        /*05f0*/ 	.word	0x000000ff
        /*05f4*/ 	.word	0x00000140
        /*05f8*/ 	.short	0x010a
        /*05fa*/ 	.byte	0x19
	.zero		1


	//   ....[78]....
        /*05fc*/ 	.word	0x00004320
        /*0600*/ 	.word	0x000000ff
        /*0604*/ 	.word	0x00000000
        /*0608*/ 	.short	0x010a
        /*060a*/ 	.byte	0x04
	.zero		1


	//   ....[79]....
        /*060c*/ 	.word	0x00004370
        /*0610*/ 	.word	0x000000ff
        /*0614*/ 	.word	0x00000000
        /*0618*/ 	.short	0x010a
        /*061a*/ 	.byte	0x12
	.zero		1


	//   ....[80]....
        /*061c*/ 	.word	0x000044c0
        /*0620*/ 	.word	0x000000ff
        /*0624*/ 	.word	0x00000000
        /*0628*/ 	.short	0x010a
        /*062a*/ 	.byte	0x05
	.zero		1


	//   ....[81]....
        /*062c*/ 	.word	0x000047f0
        /*0630*/ 	.word	0x000000ff
        /*0634*/ 	.word	0x00000000
        /*0638*/ 	.short	0x010a
        /*063a*/ 	.byte	0x04
	.zero		1


	//   ....[82]....
        /*063c*/ 	.word	0x00004890
        /*0640*/ 	.word	0x00000000
        /*0644*/ 	.word	0x00000000
        /*0648*/ 	.short	0x010a
        /*064a*/ 	.byte	0xff
	.zero		1


	//   ....[83]....
        /*064c*/ 	.word	0x000048d0
        /*0650*/ 	.word	0x00000000
        /*0654*/ 	.word	0x00000000
        /*0658*/ 	.short	0x010a
        /*065a*/ 	.byte	0xff
	.zero		1


	//   ....[84]....
        /*065c*/ 	.word	0x00004940
        /*0660*/ 	.word	0x000000ff
        /*0664*/ 	.word	0x00000000
        /*0668*/ 	.short	0x0101
        /*066a*/ 	.byte	0x04
	.zero		1


	//   ....[85]....
        /*066c*/ 	.word	0x00004980
        /*0670*/ 	.word	0x000000ff
        /*0674*/ 	.word	0x00000150
        /*0678*/ 	.short	0x010a
        /*067a*/ 	.byte	0x14
	.zero		1


	//   ....[86]....
        /*067c*/ 	.word	0x000049e0
        /*0680*/ 	.word	0x000000ff
        /*0684*/ 	.word	0x00000000
        /*0688*/ 	.short	0x0101
        /*068a*/ 	.byte	0x04
	.zero		1


	//   ....[87]....
        /*068c*/ 	.word	0x00004f50
        /*0690*/ 	.word	0x000000ff
        /*0694*/ 	.word	0x00000120
        /*0698*/ 	.short	0x010a
        /*069a*/ 	.byte	0x2a
	.zero		1


	//   ....[88]....
        /*069c*/ 	.word	0x00004ff0
        /*06a0*/ 	.word	0x000000ff
        /*06a4*/ 	.word	0x00000000
        /*06a8*/ 	.short	0x0101
        /*06aa*/ 	.byte	0x32
	.zero		1


	//   ....[89]....
        /*06ac*/ 	.word	0x00005540
        /*06b0*/ 	.word	0x000000ff
        /*06b4*/ 	.word	0x00000118
        /*06b8*/ 	.short	0x010a
        /*06ba*/ 	.byte	0x2a
	.zero		1


	//   ....[90]....
        /*06bc*/ 	.word	0x000056e0
        /*06c0*/ 	.word	0x000000ff
        /*06c4*/ 	.word	0x000000f0
        /*06c8*/ 	.short	0x010a
        /*06ca*/ 	.byte	0x2a
	.zero		1


	//   ....[91]....
        /*06cc*/ 	.word	0x00005a20
        /*06d0*/ 	.word	0x000000ff
        /*06d4*/ 	.word	0x000000d0
        /*06d8*/ 	.short	0x010b
        /*06da*/ 	.byte	0x2a
	.zero		1


	//   ....[92]....
        /*06dc*/ 	.word	0x00005a30
        /*06e0*/ 	.word	0x000000ff
        /*06e4*/ 	.word	0x00000000
        /*06e8*/ 	.short	0x0101
        /*06ea*/ 	.byte	0x42
	.zero		1


	//   ....[93]....
        /*06ec*/ 	.word	0x00005a50
        /*06f0*/ 	.word	0x000000ff
        /*06f4*/ 	.word	0x000000f8
        /*06f8*/ 	.short	0x010a
        /*06fa*/ 	.byte	0x2a
	.zero		1


	//   ....[94]....
        /*06fc*/ 	.word	0x00005c20
        /*0700*/ 	.word	0x000000ff
        /*0704*/ 	.word	0x000000d8
        /*0708*/ 	.short	0x010b
        /*070a*/ 	.byte	0x2a
	.zero		1


	//   ....[95]....
        /*070c*/ 	.word	0x00005c30
        /*0710*/ 	.word	0x000000ff
        /*0714*/ 	.word	0x00000000
        /*0718*/ 	.short	0x0101
        /*071a*/ 	.byte	0x41
	.zero		1


	//   ....[96]....
        /*071c*/ 	.word	0x00005c50
        /*0720*/ 	.word	0x000000ff
        /*0724*/ 	.word	0x00000100
        /*0728*/ 	.short	0x010a
        /*072a*/ 	.byte	0x2a
	.zero		1


	//   ....[97]....
        /*072c*/ 	.word	0x00005e40
        /*0730*/ 	.word	0x000000ff
        /*0734*/ 	.word	0x000000e0
        /*0738*/ 	.short	0x010b
        /*073a*/ 	.byte	0x2a
	.zero		1


	//   ....[98]....
        /*073c*/ 	.word	0x00005e50
        /*0740*/ 	.word	0x000000ff
        /*0744*/ 	.word	0x00000000
        /*0748*/ 	.short	0x0101
        /*074a*/ 	.byte	0x40
	.zero		1


	//   ....[99]....
        /*074c*/ 	.word	0x00005e60
        /*0750*/ 	.word	0x000000ff
        /*0754*/ 	.word	0x00000108
        /*0758*/ 	.short	0x010a
        /*075a*/ 	.byte	0x2a
	.zero		1


	//   ....[100]....
        /*075c*/ 	.word	0x000060a0
        /*0760*/ 	.word	0x000000ff
        /*0764*/ 	.word	0x000000e8
        /*0768*/ 	.short	0x010b
        /*076a*/ 	.byte	0x2a
	.zero		1


	//   ....[101]....
        /*076c*/ 	.word	0x000060b0
        /*0770*/ 	.word	0x000000ff
        /*0774*/ 	.word	0x00000000
        /*0778*/ 	.short	0x0101
        /*077a*/ 	.byte	0x33
	.zero		1


	//   ....[102]....
        /*077c*/ 	.word	0x000060f0
        /*0780*/ 	.word	0x000000ff
        /*0784*/ 	.word	0x000000f0
        /*0788*/ 	.short	0x010a
        /*078a*/ 	.byte	0x2a
	.zero		1


	//   ....[103]....
        /*078c*/ 	.word	0x00006110
        /*0790*/ 	.word	0x000000ff
        /*0794*/ 	.word	0x000000f8
        /*0798*/ 	.short	0x010a
        /*079a*/ 	.byte	0x2a
	.zero		1


	//   ....[104]....
        /*079c*/ 	.word	0x00006130
        /*07a0*/ 	.word	0x000000ff
        /*07a4*/ 	.word	0x00000100
        /*07a8*/ 	.short	0x010a
        /*07aa*/ 	.byte	0x2a
	.zero		1


	//   ....[105]....
        /*07ac*/ 	.word	0x00006170
        /*07b0*/ 	.word	0x00000000
        /*07b4*/ 	.word	0x00000108
        /*07b8*/ 	.short	0x010a
        /*07ba*/ 	.byte	0xff
	.zero		1


	//   ....[106]....
        /*07bc*/ 	.word	0x00006500
        /*07c0*/ 	.word	0x000000ff
        /*07c4*/ 	.word	0x00000120
        /*07c8*/ 	.short	0x010a
        /*07ca*/ 	.byte	0x2c
	.zero		1


	//   ....[107]....
        /*07cc*/ 	.word	0x000065d0
        /*07d0*/ 	.word	0x000000ff
        /*07d4*/ 	.word	0x00000000
        /*07d8*/ 	.short	0x0101
        /*07da*/ 	.byte	0x04
	.zero		1


	//   ....[108]....
        /*07dc*/ 	.word	0x00007210
        /*07e0*/ 	.word	0x000000ff
        /*07e4*/ 	.word	0x000000d0
        /*07e8*/ 	.short	0x010a
        /*07ea*/ 	.byte	0x2c
	.zero		1


	//   ....[109]....
        /*07ec*/ 	.word	0x000072c0
        /*07f0*/ 	.word	0x00000040
        /*07f4*/ 	.word	0x00000130
        /*07f8*/ 	.short	0x010a
        /*07fa*/ 	.byte	0xff
	.zero		1


	//   ....[110]....
        /*07fc*/ 	.word	0x000074d0
        /*0800*/ 	.word	0x000000ff
        /*0804*/ 	.word	0x000000d0
        /*0808*/ 	.short	0x010a
        /*080a*/ 	.byte	0x2c
	.zero		1


	//   ....[111]....
        /*080c*/ 	.word	0x000075a0
        /*0810*/ 	.word	0x00000040
        /*0814*/ 	.word	0x00000130
        /*0818*/ 	.short	0x010a
        /*081a*/ 	.byte	0xff
	.zero		1


	//   ....[112]....
        /*081c*/ 	.word	0x00007da0
        /*0820*/ 	.word	0x00000000
        /*0824*/ 	.word	0x00000000
        /*0828*/ 	.short	0x0101
        /*082a*/ 	.byte	0xff
	.zero		1


	//   ....[113]....
        /*082c*/ 	.word	0x00007db0
        /*0830*/ 	.word	0x00000004
        /*0834*/ 	.word	0x000000d0
        /*0838*/ 	.short	0x010a
        /*083a*/ 	.byte	0xff
	.zero		1


	//   ....[114]....
        /*083c*/ 	.word	0x00007e70
        /*0840*/ 	.word	0x00000004
        /*0844*/ 	.word	0x000000d0
        /*0848*/ 	.short	0x010a
        /*084a*/ 	.byte	0xff
	.zero		1


	//   ....[115]....
        /*084c*/ 	.word	0x00008680
        /*0850*/ 	.word	0x00000000
        /*0854*/ 	.word	0x00000000
        /*0858*/ 	.short	0x0101
        /*085a*/ 	.byte	0xff
	.zero		1


	//   ....[116]....
        /*085c*/ 	.word	0x000086a0
        /*0860*/ 	.word	0x00000002
        /*0864*/ 	.word	0x000000d0
        /*0868*/ 	.short	0x010a
        /*086a*/ 	.byte	0xff
	.zero		1


	//   ....[117]....
        /*086c*/ 	.word	0x00008750
        /*0870*/ 	.word	0x00000002
        /*0874*/ 	.word	0x000000d0
        /*0878*/ 	.short	0x010a
        /*087a*/ 	.byte	0xff
	.zero		1


	//   ....[118]....
        /*087c*/ 	.word	0x00008f50
        /*0880*/ 	.word	0x00000000
        /*0884*/ 	.word	0x00000000
        /*0888*/ 	.short	0x0101
        /*088a*/ 	.byte	0xff
	.zero		1


	//   ....[119]....
        /*088c*/ 	.word	0x00008f70
        /*0890*/ 	.word	0x00000003
        /*0894*/ 	.word	0x000000d0
        /*0898*/ 	.short	0x010a
        /*089a*/ 	.byte	0xff
	.zero		1


	//   ....[120]....
        /*089c*/ 	.word	0x00009020
        /*08a0*/ 	.word	0x00000003
        /*08a4*/ 	.word	0x000000d0
        /*08a8*/ 	.short	0x010a
        /*08aa*/ 	.byte	0xff
	.zero		1


	//   ....[121]....
        /*08ac*/ 	.word	0x00009330
        /*08b0*/ 	.word	0x00000040
        /*08b4*/ 	.word	0x00000000
        /*08b8*/ 	.short	0x0101
        /*08ba*/ 	.byte	0xff
	.zero		1


	//   ....[122]....
        /*08bc*/ 	.word	0x00009870
        /*08c0*/ 	.word	0x00000000
        /*08c4*/ 	.word	0x00000000
        /*08c8*/ 	.short	0x0101
        /*08ca*/ 	.byte	0xff
	.zero		1


	//   ....[123]....
        /*08cc*/ 	.word	0x00009af0
        /*08d0*/ 	.word	0x000000ff
        /*08d4*/ 	.word	0x00000000
        /*08d8*/ 	.short	0x0101
        /*08da*/ 	.byte	0x04
	.zero		1


	//   ....[124]....
        /*08dc*/ 	.word	0x00009b20
        /*08e0*/ 	.word	0x00000000
        /*08e4*/ 	.word	0x00000068
        /*08e8*/ 	.short	0x010a
        /*08ea*/ 	.byte	0xff
	.zero		1


	//   ....[125]....
        /*08ec*/ 	.word	0x00009b80
        /*08f0*/ 	.word	0x00000000
        /*08f4*/ 	.word	0x00000068
        /*08f8*/ 	.short	0x010a
        /*08fa*/ 	.byte	0xff
	.zero		1


	//   ....[126]....
        /*08fc*/ 	.word	0x00009be0
        /*0900*/ 	.word	0x00000000
        /*0904*/ 	.word	0x00000120
        /*0908*/ 	.short	0x010a
        /*090a*/ 	.byte	0xff
	.zero		1


	//   ....[127]....
        /*090c*/ 	.word	0x00009c40
        /*0910*/ 	.word	0x00000000
        /*0914*/ 	.word	0x00000000
        /*0918*/ 	.short	0x010a
        /*091a*/ 	.byte	0xff
	.zero		1


	//   ....[128]....
        /*091c*/ 	.word	0x00009ca0
        /*0920*/ 	.word	0x00000000
        /*0924*/ 	.word	0x00000000
        /*0928*/ 	.short	0x010a
        /*092a*/ 	.byte	0xff
	.zero		1


	//   ....[129]....
        /*092c*/ 	.word	0x00009d00
        /*0930*/ 	.word	0x00000000
        /*0934*/ 	.word	0x00000000
        /*0938*/ 	.short	0x010a
        /*093a*/ 	.byte	0xff
	.zero		1


	//   ....[130]....
        /*093c*/ 	.word	0x00009d60
        /*0940*/ 	.word	0x00000000
        /*0944*/ 	.word	0x00000000
        /*0948*/ 	.short	0x010a
        /*094a*/ 	.byte	0xff
	.zero		1


	//   ....[131]....
        /*094c*/ 	.word	0x00009dc0
        /*0950*/ 	.word	0x00000000
        /*0954*/ 	.word	0x00000000
        /*0958*/ 	.short	0x010a
        /*095a*/ 	.byte	0xff
	.zero		1


	//   ....[132]....
        /*095c*/ 	.word	0x00009e20
        /*0960*/ 	.word	0x00000000
        /*0964*/ 	.word	0x00000000
        /*0968*/ 	.short	0x010a
        /*096a*/ 	.byte	0xff
	.zero		1


	//   ....[133]....
        /*096c*/ 	.word	0x00009e80
        /*0970*/ 	.word	0x00000000
        /*0974*/ 	.word	0x00000000
        /*0978*/ 	.short	0x010a
        /*097a*/ 	.byte	0xff
	.zero		1


	//   ....[134]....
        /*097c*/ 	.word	0x00009ee0
        /*0980*/ 	.word	0x00000000
        /*0984*/ 	.word	0x00000000
        /*0988*/ 	.short	0x010a
        /*098a*/ 	.byte	0xff
	.zero		1


	//   ....[135]....
        /*098c*/ 	.word	0x00009f40
        /*0990*/ 	.word	0x00000000
        /*0994*/ 	.word	0x00000000
        /*0998*/ 	.short	0x010a
        /*099a*/ 	.byte	0xff
	.zero		1


	//   ....[136]....
        /*099c*/ 	.word	0x00009fa0
        /*09a0*/ 	.word	0x00000000
        /*09a4*/ 	.word	0x00000000
        /*09a8*/ 	.short	0x010a
        /*09aa*/ 	.byte	0xff
	.zero		1


	//   ....[137]....
        /*09ac*/ 	.word	0x0000a000
        /*09b0*/ 	.word	0x00000000
        /*09b4*/ 	.word	0x00000000
        /*09b8*/ 	.short	0x010a
        /*09ba*/ 	.byte	0xff
	.zero		1


	//   ....[138]....
        /*09bc*/ 	.word	0x0000a060
        /*09c0*/ 	.word	0x00000000
        /*09c4*/ 	.word	0x00000000
        /*09c8*/ 	.short	0x010a
        /*09ca*/ 	.byte	0xff
	.zero		1


	//   ....[139]....
        /*09cc*/ 	.word	0x0000a0c0
        /*09d0*/ 	.word	0x00000004
        /*09d4*/ 	.word	0x00000128
        /*09d8*/ 	.short	0x010a
        /*09da*/ 	.byte	0xff
	.zero		1


	//   ....[140]....
        /*09dc*/ 	.word	0x0000a120
        /*09e0*/ 	.word	0x00000004
        /*09e4*/ 	.word	0x00000120
        /*09e8*/ 	.short	0x010a
        /*09ea*/ 	.byte	0xff
	.zero		1


	//   ....[141]....
        /*09ec*/ 	.word	0x0000a180
        /*09f0*/ 	.word	0x00000005
        /*09f4*/ 	.word	0x00000008
        /*09f8*/ 	.short	0x010a
        /*09fa*/ 	.byte	0xff
	.zero		1


	//   ....[142]....
        /*09fc*/ 	.word	0x0000a260
        /*0a00*/ 	.word	0x00000003
        /*0a04*/ 	.word	0x00000008
        /*0a08*/ 	.short	0x010a
        /*0a0a*/ 	.byte	0xff
	.zero		1


	//   ....[143]....
        /*0a0c*/ 	.word	0x0000a2c0
        /*0a10*/ 	.word	0x00000004
        /*0a14*/ 	.word	0x00000120
        /*0a18*/ 	.short	0x010a
        /*0a1a*/ 	.byte	0xff
	.zero		1


	//   ....[144]....
        /*0a1c*/ 	.word	0x0000a320
        /*0a20*/ 	.word	0x00000004
        /*0a24*/ 	.word	0x00000140
        /*0a28*/ 	.short	0x010a
        /*0a2a*/ 	.byte	0xff
	.zero		1


	//   ....[145]....
        /*0a2c*/ 	.word	0x0000a380
        /*0a30*/ 	.word	0x00000004
        /*0a34*/ 	.word	0x00000000
        /*0a38*/ 	.short	0x010a
        /*0a3a*/ 	.byte	0xff
	.zero		1


	//   ....[146]....
        /*0a3c*/ 	.word	0x0000a3e0
        /*0a40*/ 	.word	0x00000000
        /*0a44*/ 	.word	0x00000000
        /*0a48*/ 	.short	0x010a
        /*0a4a*/ 	.byte	0xff
	.zero		1


	//   ....[147]....
        /*0a4c*/ 	.word	0x0000a440
        /*0a50*/ 	.word	0x00000000
        /*0a54*/ 	.word	0x00000150
        /*0a58*/ 	.short	0x010a
        /*0a5a*/ 	.byte	0xff
	.zero		1


	//   ....[148]....
        /*0a5c*/ 	.word	0x0000a4a0
        /*0a60*/ 	.word	0x00000000
        /*0a64*/ 	.word	0x00000120
        /*0a68*/ 	.short	0x010a
        /*0a6a*/ 	.byte	0xff
	.zero		1


	//   ....[149]....
        /*0a6c*/ 	.word	0x0000a500
        /*0a70*/ 	.word	0x00000000
        /*0a74*/ 	.word	0x00000118
        /*0a78*/ 	.short	0x010a
        /*0a7a*/ 	.byte	0xff
	.zero		1


	//   ....[150]....
        /*0a7c*/ 	.word	0x0000a560
        /*0a80*/ 	.word	0x00000002
        /*0a84*/ 	.word	0x000000f0
        /*0a88*/ 	.short	0x010a
        /*0a8a*/ 	.byte	0xff
	.zero		1


	//   ....[151]....
        /*0a8c*/ 	.word	0x0000a5c0
        /*0a90*/ 	.word	0x00000002
        /*0a94*/ 	.word	0x000000f8
        /*0a98*/ 	.short	0x010a
        /*0a9a*/ 	.byte	0xff
	.zero		1


	//   ....[152]....
        /*0a9c*/ 	.word	0x0000a620
        /*0aa0*/ 	.word	0x00000002
        /*0aa4*/ 	.word	0x00000100
        /*0aa8*/ 	.short	0x010a
        /*0aaa*/ 	.byte	0xff
	.zero		1


	//   ....[153]....
        /*0aac*/ 	.word	0x0000a680
        /*0ab0*/ 	.word	0x00000000
        /*0ab4*/ 	.word	0x00000108
        /*0ab8*/ 	.short	0x010a
        /*0aba*/ 	.byte	0xff
	.zero		1


	//   ....[154]....
        /*0abc*/ 	.word	0x0000a6e0
        /*0ac0*/ 	.word	0x00000000
        /*0ac4*/ 	.word	0x000000f0
        /*0ac8*/ 	.short	0x010a
        /*0aca*/ 	.byte	0xff
	.zero		1


	//   ....[155]....
        /*0acc*/ 	.word	0x0000a740
        /*0ad0*/ 	.word	0x00000000
        /*0ad4*/ 	.word	0x000000f8
        /*0ad8*/ 	.short	0x010a
        /*0ada*/ 	.byte	0xff
	.zero		1


	//   ....[156]....
        /*0adc*/ 	.word	0x0000a7a0
        /*0ae0*/ 	.word	0x00000000
        /*0ae4*/ 	.word	0x00000100
        /*0ae8*/ 	.short	0x010a
        /*0aea*/ 	.byte	0xff
	.zero		1


	//   ....[157]....
        /*0aec*/ 	.word	0x0000a800
        /*0af0*/ 	.word	0x00000000
        /*0af4*/ 	.word	0x00000120
        /*0af8*/ 	.short	0x010a
        /*0afa*/ 	.byte	0xff
	.zero		1


	//   ....[158]....
        /*0afc*/ 	.word	0x0000a860
        /*0b00*/ 	.word	0x00000002
        /*0b04*/ 	.word	0x000000d0
        /*0b08*/ 	.short	0x010a
        /*0b0a*/ 	.byte	0xff
	.zero		1


	//   ....[159]....
        /*0b0c*/ 	.word	0x0000a8b0
        /*0b10*/ 	.word	0x00000040
        /*0b14*/ 	.word	0x00000130
        /*0b18*/ 	.short	0x010a
        /*0b1a*/ 	.byte	0xff
	.zero		1


	//   ....[160]....
        /*0b1c*/ 	.word	0x0000a900
        /*0b20*/ 	.word	0x00000004
        /*0b24*/ 	.word	0x000000d0
        /*0b28*/ 	.short	0x010a
        /*0b2a*/ 	.byte	0xff
	.zero		1


	//   ....[161]....
        /*0b2c*/ 	.word	0x0000a950
        /*0b30*/ 	.word	0x00000002
        /*0b34*/ 	.word	0x000000d0
        /*0b38*/ 	.short	0x010a
        /*0b3a*/ 	.byte	0xff
	.zero		1


	//   ....[162]....
        /*0b3c*/ 	.word	0x0000a9a0
        /*0b40*/ 	.word	0x00000003
        /*0b44*/ 	.word	0x000000d0
        /*0b48*/ 	.short	0x010a
        /*0b4a*/ 	.byte	0xff
	.zero		1


	//----- nvinfo : EIATTR_NUM_MBARRIERS
	.align		4
.L_47:
        /*0b4c*/ 	.byte	0x03, 0x38
        /*0b4e*/ 	.short	0x002b


	//----- nvinfo : EIATTR_EXIT_INSTR_OFFSETS
	.align		4
        /*0b50*/ 	.byte	0x04, 0x1c
        /*0b52*/ 	.short	(.L_49 - .L_48)


	//   ....[0]....
.L_48:
        /*0b54*/ 	.word	0x00003640


	//   ....[1]....
        /*0b58*/ 	.word	0x000038f0


	//   ....[2]....
        /*0b5c*/ 	.word	0x00003950


	//   ....[3]....
        /*0b60*/ 	.word	0x00004c10


	//   ....[4]....
        /*0b64*/ 	.word	0x000061a0


	//   ....[5]....
        /*0b68*/ 	.word	0x000061e0


	//   ....[6]....
        /*0b6c*/ 	.word	0x000099d0


	//   ....[7]....
        /*0b70*/ 	.word	0x00009a50


	//   ....[8]....
        /*0b74*/ 	.word	0x00009a80


	//   ....[9]....
        /*0b78*/ 	.word	0x00009b00


	//----- nvinfo : EIATTR_MAX_THREADS
	.align		4
.L_49:
        /*0b7c*/ 	.byte	0x04, 0x05
        /*0b7e*/ 	.short	(.L_51 - .L_50)
.L_50:
        /*0b80*/ 	.word	0x00000100
        /*0b84*/ 	.word	0x00000001
        /*0b88*/ 	.word	0x00000001


	//----- nvinfo : EIATTR_CRS_STACK_SIZE
	.align		4
.L_51:
        /*0b8c*/ 	.byte	0x04, 0x1e
        /*0b8e*/ 	.short	(.L_53 - .L_52)
.L_52:
        /*0b90*/ 	.word	0x00000000


	//----- nvinfo : EIATTR_CBANK_PARAM_SIZE
	.align		4
.L_53:
        /*0b94*/ 	.byte	0x03, 0x19
        /*0b96*/ 	.short	0x0900


	//----- nvinfo : EIATTR_PARAM_CBANK
	.align		4
        /*0b98*/ 	.byte	0x04, 0x0a
        /*0b9a*/ 	.short	(.L_55 - .L_54)
	.align		4
.L_54:
        /*0b9c*/ 	.word	index@(.nv.constant0._ZN7cutlass13device_kernelINS_4conv6kernel13ConvUniversalINS1_16ConvProblemShapeILNS1_8OperatorE0ELi3EEENS1_10collective14CollectiveConvINS1_47MainloopSm100TmaUmmaWarpSpecializedImplicitGemmILS5_0ELi13ELi3ELi1ELi2EN4cute5tupleIJNSA_1CILi2EEENSC_ILi1EEESE_EEEEENSB_IJNSC_ILi128EEESH_NSB_IJNSC_ILi64EEEEEEEEENS_10bfloat16_tESL_NSA_8TiledMMAINSA_8MMA_AtomIJNSA_26SM100_MMA_F16BF16_2x1SM_SSISL_SL_fLi128ELi128ELNSA_4UMMA5MajorE0ELSQ_0ELNSP_7ScaleInE0ELSR_0EEEEEENSA_6LayoutINSB_IJSE_SE_SE_EEENSB_IJNSC_ILi0EEESW_SW_EEEEENSB_IJNSA_10UnderscoreESZ_SZ_EEEEENS7_6detail27Sm100ImplicitGemmTileTraitsINSA_25SM100_TMA_2SM_LOAD_IM2COLENSA_14ComposedLayoutINSA_7SwizzleILi3ELi4ELi3EEENSA_18smem_ptr_flag_bitsILi16EEENSU_INSB_IJNSC_ILi8EEESI_EEENSB_IJSI_SE_EEEEEEEvEENS13_INSA_18SM100_TMA_2SM_LOADES1E_vEEEENS_8epilogue10collective18CollectiveEpilogueINS1J_23Sm100TmaWarpSpecializedILi4ELi2ELi16ELb1ELb0EEEJNSB_IJSI_SH_SJ_EEENSB_IJNSU_ISI_SE_EENSU_INSB_IJNSC_ILi16EEESD_EEENSB_IJSE_SI_EEEEEEEESL_NSB_IJNSB_IJllllEEESE_SW_EEESL_S1W_NS1J_6fusion15FusionCallbacksIS1N_NS1X_17LinearCombinationISL_fSL_fLNS_15FloatRoundStyleE2EEES1O_S1U_JEEENSA_5SM1004TMEM4LOAD26SM100_TMEM_LOAD_32dp32b16xENSA_20SM90_TMA_LOAD_IM2COLENS15_INS16_ILi1ELi4ELi3EEES19_NSU_INSB_IJS1A_S1Q_EEENSB_IJS1Q_SE_EEEEEEENSA_39AutoVectorizingCopyWithAssumedAlignmentILi128EEENSA_21SM90_TMA_STORE_IM2COLES2C_S2E_S2E_EEEvvEEEEvNT_6ParamsE)
        /*0ba0*/ 	.short	0x0380
        /*0ba2*/ 	.short	0x0900


	//----- nvinfo : EIATTR_SW_WAR
	.align		4
.L_55:
        /*0ba4*/ 	.byte	0x04, 0x36
        /*0ba6*/ 	.short	(.L_57 - .L_56)
.L_56:
        /*0ba8*/ 	.word	0x00000008
.L_57:


//--------------------- .nv.callgraph             --------------------------
	.section	.nv.callgraph,"",@"SHT_CUDA_CALLGRAPH"
	.align	4
	.sectionentsize	8
	.align		4
        /*0000*/ 	.word	0x00000000
	.align		4
        /*0004*/ 	.word	0xffffffff
	.align		4
        /*0008*/ 	.word	index@(_ZN7cutlass13device_kernelINS_4conv6kernel13ConvUniversalINS1_16ConvProblemShapeILNS1_8OperatorE0ELi3EEENS1_10collective14CollectiveConvINS1_47MainloopSm100TmaUmmaWarpSpecializedImplicitGemmILS5_0ELi13ELi3ELi1ELi2EN4cute5tupleIJNSA_1CILi2EEENSC_ILi1EEESE_EEEEENSB_IJNSC_ILi128EEESH_NSB_IJNSC_ILi64EEEEEEEEENS_10bfloat16_tESL_NSA_8TiledMMAINSA_8MMA_AtomIJNSA_26SM100_MMA_F16BF16_2x1SM_SSISL_SL_fLi128ELi128ELNSA_4UMMA5MajorE0ELSQ_0ELNSP_7ScaleInE0ELSR_0EEEEEENSA_6LayoutINSB_IJSE_SE_SE_EEENSB_IJNSC_ILi0EEESW_SW_EEEEENSB_IJNSA_10UnderscoreESZ_SZ_EEEEENS7_6detail27Sm100ImplicitGemmTileTraitsINSA_25SM100_TMA_2SM_LOAD_IM2COLENSA_14ComposedLayoutINSA_7SwizzleILi3ELi4ELi3EEENSA_18smem_ptr_flag_bitsILi16EEENSU_INSB_IJNSC_ILi8EEESI_EEENSB_IJSI_SE_EEEEEEEvEENS13_INSA_18SM100_TMA_2SM_LOADES1E_vEEEENS_8epilogue10collective18CollectiveEpilogueINS1J_23Sm100TmaWarpSpecializedILi4ELi2ELi16ELb1ELb0EEEJNSB_IJSI_SH_SJ_EEENSB_IJNSU_ISI_SE_EENSU_INSB_IJNSC_ILi16EEESD_EEENSB_IJSE_SI_EEEEEEEESL_NSB_IJNSB_IJllllEEESE_SW_EEESL_S1W_NS1J_6fusion15FusionCallbacksIS1N_NS1X_17LinearCombinationISL_fSL_fLNS_15FloatRoundStyleE2EEES1O_S1U_JEEENSA_5SM1004TMEM4LOAD26SM100_TMEM_LOAD_32dp32b16xENSA_20SM90_TMA_LOAD_IM2COLENS15_INS16_ILi1ELi4ELi3EEES19_NSU_INSB_IJS1A_S1Q_EEENSB_IJS1Q_SE_EEEEEEENSA_39AutoVectorizingCopyWithAssumedAlignmentILi128EEENSA_21SM90_TMA_STORE_IM2COLES2C_S2E_S2E_EEEvvEEEEvNT_6ParamsE)
	.align		4
        /*000c*/ 	.word	index@(__assertfail)
	.align		4
        /*0010*/ 	.word	0x00000000
	.align		4
        /*0014*/ 	.word	0xfffffffe
	.align		4
        /*0018*/ 	.word	0x00000000
	.align		4
        /*001c*/ 	.word	0xfffffffd
	.align		4
        /*0020*/ 	.word	0x00000000
	.align		4
        /*0024*/ 	.word	0xfffffffc


//--------------------- .nv.constant4             --------------------------
	.section	.nv.constant4,"a",@progbits
	.align	8
	.align		8
.nv.constant4:
        /*0000*/ 	.dword	__assertfail
	.align		8
        /*0008*/ 	.dword	__unnamed_1
	.align		8
        /*0010*/ 	.dword	__unnamed_2
	.align		8
        /*0018*/ 	.dword	_ZN39_INTERNAL_e65d6b59_4_k_cu_b4f75449_39944cuda3std3__45__cpo5beginE
	.align		8
        /*0020*/ 	.dword	_ZN39_INTERNAL_e65d6b59_4_k_cu_b4f75449_39944cuda3std3__45__cpo3endE
	.align		8
        /*0028*/ 	.dword	_ZN39_INTERNAL_e65d6b59_4_k_cu_b4f75449_39944cuda3std3__45__cpo6cbeginE
	.align		8
        /*0030*/ 	.dword	_ZN39_INTERNAL_e65d6b59_4_k_cu_b4f75449_39944cuda3std3__45__cpo4cendE
	.align		8
        /*0038*/ 	.dword	_ZN39_INTERNAL_e65d6b59_4_k_cu_b4f75449_39944cuda3std3__441_GLOBAL__N__e65d6b59_4_k_cu_b4f75449_39946ignoreE
	.align		8
        /*0040*/ 	.dword	_ZN39_INTERNAL_e65d6b59_4_k_cu_b4f75449_39944cuda3std3__419piecewise_constructE
	.align		8
        /*0048*/ 	.dword	_ZN39_INTERNAL_e65d6b59_4_k_cu_b4f75449_39944cuda3std3__48in_placeE
	.align		8
        /*0050*/ 	.dword	_ZN39_INTERNAL_e65d6b59_4_k_cu_b4f75449_39944cuda3std6ranges3__45__cpo4swapE
	.align		8
        /*0058*/ 	.dword	_ZN39_INTERNAL_e65d6b59_4_k_cu_b4f75449_39944cuda3std6ranges3__45__cpo9iter_moveE
	.align		8
        /*0060*/ 	.dword	_ZN39_INTERNAL_e65d6b59_4_k_cu_b4f75449_39944cute7productE
	.align		8
        /*0068*/ 	.dword	_ZN39_INTERNAL_e65d6b59_4_k_cu_b4f75449_39944cute1_E
	.align		8
        /*0070*/ 	.dword	$str$27
	.align		8
        /*0078*/ 	.dword	$str$28
	.align		8
        /*0080*/ 	.dword	$str$29
	.align		8
        /*0088*/ 	.dword	$str$30


//--------------------- .text._ZN7cutlass13device_kernelINS_4conv6kernel13ConvUniversalINS1_16ConvProblemShapeILNS1_8OperatorE0ELi3EEENS1_10collective14CollectiveConvINS1_47MainloopSm100TmaUmmaWarpSpecializedImplicitGemmILS5_0ELi13ELi3ELi1ELi2EN4cute5tupleIJNSA_1CILi2EEENSC_ILi1EEESE_EEEEENSB_IJNSC_ILi128EEESH_NSB_IJNSC_ILi64EEEEEEEEENS_10bfloat16_tESL_NSA_8TiledMMAINSA_8MMA_AtomIJNSA_26SM100_MMA_F16BF16_2x1SM_SSISL_SL_fLi128ELi128ELNSA_4UMMA5MajorE0ELSQ_0ELNSP_7ScaleInE0ELSR_0EEEEEENSA_6LayoutINSB_IJSE_SE_SE_EEENSB_IJNSC_ILi0EEESW_SW_EEEEENSB_IJNSA_10UnderscoreESZ_SZ_EEEEENS7_6detail27Sm100ImplicitGemmTileTraitsINSA_25SM100_TMA_2SM_LOAD_IM2COLENSA_14ComposedLayoutINSA_7SwizzleILi3ELi4ELi3EEENSA_18smem_ptr_flag_bitsILi16EEENSU_INSB_IJNSC_ILi8EEESI_EEENSB_IJSI_SE_EEEEEEEvEENS13_INSA_18SM100_TMA_2SM_LOADES1E_vEEEENS_8epilogue10collective18CollectiveEpilogueINS1J_23Sm100TmaWarpSpecializedILi4ELi2ELi16ELb1ELb0EEEJNSB_IJSI_SH_SJ_EEENSB_IJNSU_ISI_SE_EENSU_INSB_IJNSC_ILi16EEESD_EEENSB_IJSE_SI_EEEEEEEESL_NSB_IJNSB_IJllllEEESE_SW_EEESL_S1W_NS1J_6fusion15FusionCallbacksIS1N_NS1X_17LinearCombinationISL_fSL_fLNS_15FloatRoundStyleE2EEES1O_S1U_JEEENSA_5SM1004TMEM4LOAD26SM100_TMEM_LOAD_32dp32b16xENSA_20SM90_TMA_LOAD_IM2COLENS15_INS16_ILi1ELi4ELi3EEES19_NSU_INSB_IJS1A_S1Q_EEENSB_IJS1Q_SE_EEEEEEENSA_39AutoVectorizingCopyWithAssumedAlignmentILi128EEENSA_21SM90_TMA_STORE_IM2COLES2C_S2E_S2E_EEEvvEEEEvNT_6ParamsE --------------------------
	.section	.text._ZN7cutlass13device_kernelINS_4conv6kernel13ConvUniversalINS1_16ConvProblemShapeILNS1_8OperatorE0ELi3EEENS1_10collective14CollectiveConvINS1_47MainloopSm100TmaUmmaWarpSpecializedImplicitGemmILS5_0ELi13ELi3ELi1ELi2EN4cute5tupleIJNSA_1CILi2EEENSC_ILi1EEESE_EEEEENSB_IJNSC_ILi128EEESH_NSB_IJNSC_ILi64EEEEEEEEENS_10bfloat16_tESL_NSA_8TiledMMAINSA_8MMA_AtomIJNSA_26SM100_MMA_F16BF16_2x1SM_SSISL_SL_fLi128ELi128ELNSA_4UMMA5MajorE0ELSQ_0ELNSP_7ScaleInE0ELSR_0EEEEEENSA_6LayoutINSB_IJSE_SE_SE_EEENSB_IJNSC_ILi0EEESW_SW_EEEEENSB_IJNSA_10UnderscoreESZ_SZ_EEEEENS7_6detail27Sm100ImplicitGemmTileTraitsINSA_25SM100_TMA_2SM_LOAD_IM2COLENSA_14ComposedLayoutINSA_7SwizzleILi3ELi4ELi3EEENSA_18smem_ptr_flag_bitsILi16EEENSU_INSB_IJNSC_ILi8EEESI_EEENSB_IJSI_SE_EEEEEEEvEENS13_INSA_18SM100_TMA_2SM_LOADES1E_vEEEENS_8epilogue10collective18CollectiveEpilogueINS1J_23Sm100TmaWarpSpecializedILi4ELi2ELi16ELb1ELb0EEEJNSB_IJSI_SH_SJ_EEENSB_IJNSU_ISI_SE_EENSU_INSB_IJNSC_ILi16EEESD_EEENSB_IJSE_SI_EEEEEEEESL_NSB_IJNSB_IJllllEEESE_SW_EEESL_S1W_NS1J_6fusion15FusionCallbacksIS1N_NS1X_17LinearCombinationISL_fSL_fLNS_15FloatRoundStyleE2EEES1O_S1U_JEEENSA_5SM1004TMEM4LOAD26SM100_TMEM_LOAD_32dp32b16xENSA_20SM90_TMA_LOAD_IM2COLENS15_INS16_ILi1ELi4ELi3EEES19_NSU_INSB_IJS1A_S1Q_EEENSB_IJS1Q_SE_EEEEEEENSA_39AutoVectorizingCopyWithAssumedAlignmentILi128EEENSA_21SM90_TMA_STORE_IM2COLES2C_S2E_S2E_EEEvvEEEEvNT_6ParamsE,"ax",@progbits
	.align	128
.text._ZN7cutlass13device_kernelINS_4conv6kernel13ConvUniversalINS1_16ConvProblemShapeILNS1_8OperatorE0ELi3EEENS1_10collective14CollectiveConvINS1_47MainloopSm100TmaUmmaWarpSpecializedImplicitGemmILS5_0ELi13ELi3ELi1ELi2EN4cute5tupleIJNSA_1CILi2EEENSC_ILi1EEESE_EEEEENSB_IJNSC_ILi128EEESH_NSB_IJNSC_ILi64EEEEEEEEENS_10bfloat16_tESL_NSA_8TiledMMAINSA_8MMA_AtomIJNSA_26SM100_MMA_F16BF16_2x1SM_SSISL_SL_fLi128ELi128ELNSA_4UMMA5MajorE0ELSQ_0ELNSP_7ScaleInE0ELSR_0EEEEEENSA_6LayoutINSB_IJSE_SE_SE_EEENSB_IJNSC_ILi0EEESW_SW_EEEEENSB_IJNSA_10UnderscoreESZ_SZ_EEEEENS7_6detail27Sm100ImplicitGemmTileTraitsINSA_25SM100_TMA_2SM_LOAD_IM2COLENSA_14ComposedLayoutINSA_7SwizzleILi3ELi4ELi3EEENSA_18smem_ptr_flag_bitsILi16EEENSU_INSB_IJNSC_ILi8EEESI_EEENSB_IJSI_SE_EEEEEEEvEENS13_INSA_18SM100_TMA_2SM_LOADES1E_vEEEENS_8epilogue10collective18CollectiveEpilogueINS1J_23Sm100TmaWarpSpecializedILi4ELi2ELi16ELb1ELb0EEEJNSB_IJSI_SH_SJ_EEENSB_IJNSU_ISI_SE_EENSU_INSB_IJNSC_ILi16EEESD_EEENSB_IJSE_SI_EEEEEEEESL_NSB_IJNSB_IJllllEEESE_SW_EEESL_S1W_NS1J_6fusion15FusionCallbacksIS1N_NS1X_17LinearCombinationISL_fSL_fLNS_15FloatRoundStyleE2EEES1O_S1U_JEEENSA_5SM1004TMEM4LOAD26SM100_TMEM_LOAD_32dp32b16xENSA_20SM90_TMA_LOAD_IM2COLENS15_INS16_ILi1ELi4ELi3EEES19_NSU_INSB_IJS1A_S1Q_EEENSB_IJS1Q_SE_EEEEEEENSA_39AutoVectorizingCopyWithAssumedAlignmentILi128EEENSA_21SM90_TMA_STORE_IM2COLES2C_S2E_S2E_EEEvvEEEEvNT_6ParamsE:
        .type           _ZN7cutlass13device_kernelINS_4conv6kernel13ConvUniversalINS1_16ConvProblemShapeILNS1_8OperatorE0ELi3EEENS1_10collective14CollectiveConvINS1_47MainloopSm100TmaUmmaWarpSpecializedImplicitGemmILS5_0ELi13ELi3ELi1ELi2EN4cute5tupleIJNSA_1CILi2EEENSC_ILi1EEESE_EEEEENSB_IJNSC_ILi128EEESH_NSB_IJNSC_ILi64EEEEEEEEENS_10bfloat16_tESL_NSA_8TiledMMAINSA_8MMA_AtomIJNSA_26SM100_MMA_F16BF16_2x1SM_SSISL_SL_fLi128ELi128ELNSA_4UMMA5MajorE0ELSQ_0ELNSP_7ScaleInE0ELSR_0EEEEEENSA_6LayoutINSB_IJSE_SE_SE_EEENSB_IJNSC_ILi0EEESW_SW_EEEEENSB_IJNSA_10UnderscoreESZ_SZ_EEEEENS7_6detail27Sm100ImplicitGemmTileTraitsINSA_25SM100_TMA_2SM_LOAD_IM2COLENSA_14ComposedLayoutINSA_7SwizzleILi3ELi4ELi3EEENSA_18smem_ptr_flag_bitsILi16EEENSU_INSB_IJNSC_ILi8EEESI_EEENSB_IJSI_SE_EEEEEEEvEENS13_INSA_18SM100_TMA_2SM_LOADES1E_vEEEENS_8epilogue10collective18CollectiveEpilogueINS1J_23Sm100TmaWarpSpecializedILi4ELi2ELi16ELb1ELb0EEEJNSB_IJSI_SH_SJ_EEENSB_IJNSU_ISI_SE_EENSU_INSB_IJNSC_ILi16EEESD_EEENSB_IJSE_SI_EEEEEEEESL_NSB_IJNSB_IJllllEEESE_SW_EEESL_S1W_NS1J_6fusion15FusionCallbacksIS1N_NS1X_17LinearCombinationISL_fSL_fLNS_15FloatRoundStyleE2EEES1O_S1U_JEEENSA_5SM1004TMEM4LOAD26SM100_TMEM_LOAD_32dp32b16xENSA_20SM90_TMA_LOAD_IM2COLENS15_INS16_ILi1ELi4ELi3EEES19_NSU_INSB_IJS1A_S1Q_EEENSB_IJS1Q_SE_EEEEEEENSA_39AutoVectorizingCopyWithAssumedAlignmentILi128EEENSA_21SM90_TMA_STORE_IM2COLES2C_S2E_S2E_EEEvvEEEEvNT_6ParamsE,@function
        .size           _ZN7cutlass13device_kernelINS_4conv6kernel13ConvUniversalINS1_16ConvProblemShapeILNS1_8OperatorE0ELi3EEENS1_10collective14CollectiveConvINS1_47MainloopSm100TmaUmmaWarpSpecializedImplicitGemmILS5_0ELi13ELi3ELi1ELi2EN4cute5tupleIJNSA_1CILi2EEENSC_ILi1EEESE_EEEEENSB_IJNSC_ILi128EEESH_NSB_IJNSC_ILi64EEEEEEEEENS_10bfloat16_tESL_NSA_8TiledMMAINSA_8MMA_AtomIJNSA_26SM100_MMA_F16BF16_2x1SM_SSISL_SL_fLi128ELi128ELNSA_4UMMA5MajorE0ELSQ_0ELNSP_7ScaleInE0ELSR_0EEEEEENSA_6LayoutINSB_IJSE_SE_SE_EEENSB_IJNSC_ILi0EEESW_SW_EEEEENSB_IJNSA_10UnderscoreESZ_SZ_EEEEENS7_6detail27Sm100ImplicitGemmTileTraitsINSA_25SM100_TMA_2SM_LOAD_IM2COLENSA_14ComposedLayoutINSA_7SwizzleILi3ELi4ELi3EEENSA_18smem_ptr_flag_bitsILi16EEENSU_INSB_IJNSC_ILi8EEESI_EEENSB_IJSI_SE_EEEEEEEvEENS13_INSA_18SM100_TMA_2SM_LOADES1E_vEEEENS_8epilogue10collective18CollectiveEpilogueINS1J_23Sm100TmaWarpSpecializedILi4ELi2ELi16ELb1ELb0EEEJNSB_IJSI_SH_SJ_EEENSB_IJNSU_ISI_SE_EENSU_INSB_IJNSC_ILi16EEESD_EEENSB_IJSE_SI_EEEEEEEESL_NSB_IJNSB_IJllllEEESE_SW_EEESL_S1W_NS1J_6fusion15FusionCallbacksIS1N_NS1X_17LinearCombinationISL_fSL_fLNS_15FloatRoundStyleE2EEES1O_S1U_JEEENSA_5SM1004TMEM4LOAD26SM100_TMEM_LOAD_32dp32b16xENSA_20SM90_TMA_LOAD_IM2COLENS15_INS16_ILi1ELi4ELi3EEES19_NSU_INSB_IJS1A_S1Q_EEENSB_IJS1Q_SE_EEEEEEENSA_39AutoVectorizingCopyWithAssumedAlignmentILi128EEENSA_21SM90_TMA_STORE_IM2COLES2C_S2E_S2E_EEEvvEEEEvNT_6ParamsE,(.L_x_215 - _ZN7cutlass13device_kernelINS_4conv6kernel13ConvUniversalINS1_16ConvProblemShapeILNS1_8OperatorE0ELi3EEENS1_10collective14CollectiveConvINS1_47MainloopSm100TmaUmmaWarpSpecializedImplicitGemmILS5_0ELi13ELi3ELi1ELi2EN4cute5tupleIJNSA_1CILi2EEENSC_ILi1EEESE_EEEEENSB_IJNSC_ILi128EEESH_NSB_IJNSC_ILi64EEEEEEEEENS_10bfloat16_tESL_NSA_8TiledMMAINSA_8MMA_AtomIJNSA_26SM100_MMA_F16BF16_2x1SM_SSISL_SL_fLi128ELi128ELNSA_4UMMA5MajorE0ELSQ_0ELNSP_7ScaleInE0ELSR_0EEEEEENSA_6LayoutINSB_IJSE_SE_SE_EEENSB_IJNSC_ILi0EEESW_SW_EEEEENSB_IJNSA_10UnderscoreESZ_SZ_EEEEENS7_6detail27Sm100ImplicitGemmTileTraitsINSA_25SM100_TMA_2SM_LOAD_IM2COLENSA_14ComposedLayoutINSA_7SwizzleILi3ELi4ELi3EEENSA_18smem_ptr_flag_bitsILi16EEENSU_INSB_IJNSC_ILi8EEESI_EEENSB_IJSI_SE_EEEEEEEvEENS13_INSA_18SM100_TMA_2SM_LOADES1E_vEEEENS_8epilogue10collective18CollectiveEpilogueINS1J_23Sm100TmaWarpSpecializedILi4ELi2ELi16ELb1ELb0EEEJNSB_IJSI_SH_SJ_EEENSB_IJNSU_ISI_SE_EENSU_INSB_IJNSC_ILi16EEESD_EEENSB_IJSE_SI_EEEEEEEESL_NSB_IJNSB_IJllllEEESE_SW_EEESL_S1W_NS1J_6fusion15FusionCallbacksIS1N_NS1X_17LinearCombinationISL_fSL_fLNS_15FloatRoundStyleE2EEES1O_S1U_JEEENSA_5SM1004TMEM4LOAD26SM100_TMEM_LOAD_32dp32b16xENSA_20SM90_TMA_LOAD_IM2COLENS15_INS16_ILi1ELi4ELi3EEES19_NSU_INSB_IJS1A_S1Q_EEENSB_IJS1Q_SE_EEEEEEENSA_39AutoVectorizingCopyWithAssumedAlignmentILi128EEENSA_21SM90_TMA_STORE_IM2COLES2C_S2E_S2E_EEEvvEEEEvNT_6ParamsE)
        .other          _ZN7cutlass13device_kernelINS_4conv6kernel13ConvUniversalINS1_16ConvProblemShapeILNS1_8OperatorE0ELi3EEENS1_10collective14CollectiveConvINS1_47MainloopSm100TmaUmmaWarpSpecializedImplicitGemmILS5_0ELi13ELi3ELi1ELi2EN4cute5tupleIJNSA_1CILi2EEENSC_ILi1EEESE_EEEEENSB_IJNSC_ILi128EEESH_NSB_IJNSC_ILi64EEEEEEEEENS_10bfloat16_tESL_NSA_8TiledMMAINSA_8MMA_AtomIJNSA_26SM100_MMA_F16BF16_2x1SM_SSISL_SL_fLi128ELi128ELNSA_4UMMA5MajorE0ELSQ_0ELNSP_7ScaleInE0ELSR_0EEEEEENSA_6LayoutINSB_IJSE_SE_SE_EEENSB_IJNSC_ILi0EEESW_SW_EEEEENSB_IJNSA_10UnderscoreESZ_SZ_EEEEENS7_6detail27Sm100ImplicitGemmTileTraitsINSA_25SM100_TMA_2SM_LOAD_IM2COLENSA_14ComposedLayoutINSA_7SwizzleILi3ELi4ELi3EEENSA_18smem_ptr_flag_bitsILi16EEENSU_INSB_IJNSC_ILi8EEESI_EEENSB_IJSI_SE_EEEEEEEvEENS13_INSA_18SM100_TMA_2SM_LOADES1E_vEEEENS_8epilogue10collective18CollectiveEpilogueINS1J_23Sm100TmaWarpSpecializedILi4ELi2ELi16ELb1ELb0EEEJNSB_IJSI_SH_SJ_EEENSB_IJNSU_ISI_SE_EENSU_INSB_IJNSC_ILi16EEESD_EEENSB_IJSE_SI_EEEEEEEESL_NSB_IJNSB_IJllllEEESE_SW_EEESL_S1W_NS1J_6fusion15FusionCallbacksIS1N_NS1X_17LinearCombinationISL_fSL_fLNS_15FloatRoundStyleE2EEES1O_S1U_JEEENSA_5SM1004TMEM4LOAD26SM100_TMEM_LOAD_32dp32b16xENSA_20SM90_TMA_LOAD_IM2COLENS15_INS16_ILi1ELi4ELi3EEES19_NSU_INSB_IJS1A_S1Q_EEENSB_IJS1Q_SE_EEEEEEENSA_39AutoVectorizingCopyWithAssumedAlignmentILi128EEENSA_21SM90_TMA_STORE_IM2COLES2C_S2E_S2E_EEEvvEEEEvNT_6ParamsE,@"STO_CUDA_ENTRY STV_DEFAULT"
_ZN7cutlass13device_kernelINS_4conv6kernel13ConvUniversalINS1_16ConvProblemShapeILNS1_8OperatorE0ELi3EEENS1_10collective14CollectiveConvINS1_47MainloopSm100TmaUmmaWarpSpecializedImplicitGemmILS5_0ELi13ELi3ELi1ELi2EN4cute5tupleIJNSA_1CILi2EEENSC_ILi1EEESE_EEEEENSB_IJNSC_ILi128EEESH_NSB_IJNSC_ILi64EEEEEEEEENS_10bfloat16_tESL_NSA_8TiledMMAINSA_8MMA_AtomIJNSA_26SM100_MMA_F16BF16_2x1SM_SSISL_SL_fLi128ELi128ELNSA_4UMMA5MajorE0ELSQ_0ELNSP_7ScaleInE0ELSR_0EEEEEENSA_6LayoutINSB_IJSE_SE_SE_EEENSB_IJNSC_ILi0EEESW_SW_EEEEENSB_IJNSA_10UnderscoreESZ_SZ_EEEEENS7_6detail27Sm100ImplicitGemmTileTraitsINSA_25SM100_TMA_2SM_LOAD_IM2COLENSA_14ComposedLayoutINSA_7SwizzleILi3ELi4ELi3EEENSA_18smem_ptr_flag_bitsILi16EEENSU_INSB_IJNSC_ILi8EEESI_EEENSB_IJSI_SE_EEEEEEEvEENS13_INSA_18SM100_TMA_2SM_LOADES1E_vEEEENS_8epilogue10collective18CollectiveEpilogueINS1J_23Sm100TmaWarpSpecializedILi4ELi2ELi16ELb1ELb0EEEJNSB_IJSI_SH_SJ_EEENSB_IJNSU_ISI_SE_EENSU_INSB_IJNSC_ILi16EEESD_EEENSB_IJSE_SI_EEEEEEEESL_NSB_IJNSB_IJllllEEESE_SW_EEESL_S1W_NS1J_6fusion15FusionCallbacksIS1N_NS1X_17LinearCombinationISL_fSL_fLNS_15FloatRoundStyleE2EEES1O_S1U_JEEENSA_5SM1004TMEM4LOAD26SM100_TMEM_LOAD_32dp32b16xENSA_20SM90_TMA_LOAD_IM2COLENS15_INS16_ILi1ELi4ELi3EEES19_NSU_INSB_IJS1A_S1Q_EEENSB_IJS1Q_SE_EEEEEEENSA_39AutoVectorizingCopyWithAssumedAlignmentILi128EEENSA_21SM90_TMA_STORE_IM2COLES2C_S2E_S2E_EEEvvEEEEvNT_6ParamsE:
[----:B------:R-:W1:Y:S01]  /*0000*/  LDC R1, c[0x0][0x37c] ;  /* 0x0000df00ff017b82 */ /* 0x000e620000000800 */
[----:B------:R-:W2:Y:S01]  /*0010*/  S2R R55, SR_TID.X ;  /* 0x0000000000377919 */ /* 0x000ea20000002100 */
[----:B------:R-:W3:Y:S06]  /*0020*/  LDCU.64 UR8, c[0x0][0x990] ;  /* 0x00013200ff0877ac */ /* 0x000eec0008000a00 */
[----:B------:R-:W4:Y:S01]  /*0030*/  S2UR UR4, SR_CgaCtaId ;  /* 0x00000000000479c3 */ /* 0x000f220000008800 */
[----:B-1----:R-:W-:Y:S01]  /*0040*/  VIADD R1, R1, 0xfffffff8 ;  /* 0xfffffff801017836 */ /* 0x002fe20000000000 */
[----:B------:R-:W-:-:S02]  /*0050*/  PRMT R45, RZ, 0x7610, R45 ;  /* 0x00007610ff2d7816 */ /* 0x000fc4000000002d */
[----:B------:R-:W-:Y:S02]  /*0060*/  ELECT P1, URZ, PT ;  /* 0x0000000000ff782f */ /* 0x000fe40003820000 */
[----:B------:R-:W-:Y:S01]  /*0070*/  R2UR UR43, R1 ;  /* 0x00000000012b72ca */ /* 0x000fe200000e0000 */
[----:B---3--:R-:W-:-:S04]  /*0080*/  UISETP.NE.U32.AND UP0, UPT, UR8, URZ, UPT ;  /* 0x000000ff0800728c */ /* 0x008fc8000bf05070 */
[----:B------:R-:W-:Y:S02]  /*0090*/  UISETP.NE.AND.EX UP0, UPT, UR9, URZ, UPT, UP0 ;  /* 0x000000ff0900728c */ /* 0x000fe4000bf05300 */
[----:B----4-:R-:W-:Y:S02]  /*00a0*/  ULOP3.LUT UR38, UR4, 0x1, URZ, 0xc0, !UPT ;  /* 0x0000000104267892 */ /* 0x010fe4000f8ec0ff */
[----:B------:R-:W-:Y:S01]  /*00b0*/  ULOP3.LUT UR37, UR4, 0x1, URZ, 0x3c, !UPT ;  /* 0x0000000104257892 */ /* 0x000fe2000f8e3cff */
[----:B--2---:R-:W-:-:S05]  /*00c0*/  SHF.R.U32.HI R46, RZ, 0x5, R55 ;  /* 0x00000005ff2e7819 */ /* 0x004fca0000011637 */
[----:B------:R-:W1:Y:S02]  /*00d0*/  SHFL.IDX PT, R0, R46, RZ, 0x1f ;  /* 0x00001fff2e007589 */ /* 0x000e6400000e0000 */
[----:B-1----:R-:W-:Y:S01]  /*00e0*/  R2UR UR18, R0 ;  /* 0x00000000001272ca */ /* 0x002fe200000e0000 */
[----:B------:R-:W-:-:S14]  /*00f0*/  BRA.U UP0, `(.L_x_0) ;  /* 0x0000000100307547 */ /* 0x000fdc000b800000 */
[----:B------:R-:W1:Y:S02]  /*0100*/  LDCU.64 UR4, c[0x0][0x988] ;  /* 0x00013100ff0477ac */ /* 0x000e640008000a00 */
[----:B-1----:R-:W-:-:S04]  /*0110*/  UISETP.NE.U32.AND UP0, UPT, UR4, URZ, UPT ;  /* 0x000000ff0400728c */ /* 0x002fc8000bf05070 */
[----:B------:R-:W-:-:S09]  /*0120*/  UISETP.NE.AND.EX UP0, UPT, UR5, URZ, UPT, UP0 ;  /* 0x000000ff0500728c */ /* 0x000fd2000bf05300 */
[----:B------:R-:W-:Y:S05]  /*0130*/  BRA.U !UP0, `(.L_x_1) ;  /* 0x0000000108147547 */ /* 0x000fea000b800000 */
[----:B------:R-:W1:Y:S01]  /*0140*/  LDC.64 R2, c[0x0][0x988] ;  /* 0x00026200ff027b82 */ /* 0x000e620000000a00 */
[----:B------:R-:W1:Y:S02]  /*0150*/  LDCU.64 UR4, c[0x0][0x358] ;  /* 0x00006b00ff0477ac */ /* 0x000e640008000a00 */
[----:B-1----:R1:W5:Y:S01]  /*0160*/  LDG.E R27, desc[UR4][R2.64] ;  /* 0x00000004021b7981 */ /* 0x002362000c1e1900 */
[----:B------:R-:W-:Y:S01]  /*0170*/  HFMA2 R45, -RZ, RZ, 0, 5.9604644775390625e-08 ;  /* 0x00000001ff2d7431 */ /* 0x000fe200000001ff */
[----:B------:R-:W-:Y:S05]  /*0180*/  BRA `(.L_x_0) ;  /* 0x00000000000c7947 */ /* 0x000fea0003800000 */
.L_x_1:
[----:B------:R-:W1:Y:S01]  /*0190*/  LDCU UR4, c[0x0][0x980] ;  /* 0x00013000ff0477ac */ /* 0x000e620008000800 */
[----:B------:R-:W-:Y:S01]  /*01a0*/  HFMA2 R45, -RZ, RZ, 0, 5.9604644775390625e-08 ;  /* 0x00000001ff2d7431 */ /* 0x000fe200000001ff */
[----:B-1----:R-:W-:-:S07]  /*01b0*/  MOV R27, UR4 ;  /* 0x00000004001b7c02 */ /* 0x002fce0008000f00 */
.L_x_0:
[----:B------:R-:W2:Y:S02]  /*01c0*/  LDCU.64 UR4, c[0x0][0x9b0] ;  /* 0x00013600ff0477ac */ /* 0x000ea40008000a00 */
[----:B--2---:R-:W-:-:S04]  /*01d0*/  UISETP.NE.U32.AND UP0, UPT, UR4, URZ, UPT ;  /* 0x000000ff0400728c */ /* 0x004fc8000bf05070 */
[----:B------:R-:W-:-:S09]  /*01e0*/  UISETP.NE.AND.EX UP0, UPT, UR5, URZ, UPT, UP0 ;  /* 0x000000ff0500728c */ /* 0x000fd2000bf05300 */
[----:B------:R-:W-:Y:S05]  /*01f0*/  BRA.U UP0, `(.L_x_2) ;  /* 0x0000000100287547 */ /* 0x000fea000b800000 */
[----:B------:R-:W2:Y:S02]  /*0200*/  LDCU.64 UR4, c[0x0][0x9a8] ;  /* 0x00013500ff0477ac */ /* 0x000ea40008000a00 */
[----:B--2---:R-:W-:-:S04]  /*0210*/  UISETP.NE.U32.AND UP0, UPT, UR4, URZ, UPT ;  /* 0x000000ff0400728c */ /* 0x004fc8000bf05070 */
[----:B------:R-:W-:-:S09]  /*0220*/  UISETP.NE.AND.EX UP0, UPT, UR5, URZ, UPT, UP0 ;  /* 0x000000ff0500728c */ /* 0x000fd2000bf05300 */
[----:B------:R-:W-:Y:S05]  /*0230*/  BRA.U !UP0, `(.L_x_3) ;  /* 0x0000000108107547 */ /* 0x000fea000b800000 */
[----:B------:R-:W2:Y:S01]  /*0240*/  LDC.64 R24, c[0x0][0x9a8] ;  /* 0x00026a00ff187b82 */ /* 0x000ea20000000a00 */
[----:B------:R-:W2:Y:S02]  /*0250*/  LDCU.64 UR4, c[0x0][0x358] ;  /* 0x00006b00ff0477ac */ /* 0x000ea40008000a00 */
[----:B--2---:R2:W5:Y:S01]  /*0260*/  LDG.E R24, desc[UR4][R24.64] ;  /* 0x0000000418187981 */ /* 0x004562000c1e1900 */
[----:B------:R-:W-:Y:S05]  /*0270*/  BRA `(.L_x_2) ;  /* 0x0000000000087947 */ /* 0x000fea0003800000 */
.L_x_3:
[----:B------:R-:W2:Y:S02]  /*0280*/  LDCU UR4, c[0x0][0x9a0] ;  /* 0x00013400ff0477ac */ /* 0x000ea40008000800 */
[----:B--2---:R-:W-:Y:S02]  /*0290*/  MOV R24, UR4 ;  /* 0x0000000400187c02 */ /* 0x004fe40008000f00 */
.L_x_2:
[----:B------:R-:W-:Y:S01]  /*02a0*/  IMAD.U32 R0, RZ, RZ, UR18 ;  /* 0x00000012ff007e24 */ /* 0x000fe2000f8e00ff */
[----:B------:R-:W-:Y:S04]  /*02b0*/  BSSY.RECONVERGENT B0, `(.L_x_4) ;  /* 0x000000c000007945 */ /* 0x000fe80003800200 */
[C---:B------:R-:W-:Y:S02]  /*02c0*/  ISETP.NE.OR P2, PT, R0.reuse, 0x1, !P1 ;  /* 0x000000010000780c */ /* 0x040fe40004f45670 */
[----:B------:R-:W-:-:S11]  /*02d0*/  ISETP.NE.OR P0, PT, R0, 0x3, !P1 ;  /* 0x000000030000780c */ /* 0x000fd60004f05670 */
[----:B------:R-:W-:Y:S05]  /*02e0*/  @P2 BRA `(.L_x_5) ;  /* 0x0000000000202947 */ /* 0x000fea0003800000 */
[----:B------:R-:W3:Y:S02]  /*02f0*/  LDCU.64 UR4, c[0x0][0x348] ;  /* 0x00006900ff0477ac */ /* 0x000ee40008000a00 */
[----:B---3--:R-:W-:Y:S02]  /*0300*/  UIADD3 UR6, UP1, UPT, UR4, 0x80, URZ ;  /* 0x0000008004067890 */ /* 0x008fe4000ff3e0ff */
[----:B------:R-:W-:Y:S02]  /*0310*/  UIADD3 UR4, UP0, UPT, UR4, 0x200, URZ ;  /* 0x0000020004047890 */ /* 0x000fe4000ff1e0ff */
[----:B------:R-:W-:Y:S02]  /*0320*/  UIADD3.X UR7, UPT, UPT, URZ, UR5, URZ, UP1, !UPT ;  /* 0x00000005ff077290 */ /* 0x000fe40008ffe4ff */
[----:B------:R-:W-:-:S07]  /*0330*/  UIADD3.X UR5, UPT, UPT, URZ, UR5, URZ, UP0, !UPT ;  /* 0x00000005ff057290 */ /* 0x000fce00087fe4ff */
[----:B------:R3:W-:Y:S02]  /*0340*/  UTMACCTL.PF [UR6] ;  /* 0x00000000060079b9 */ /* 0x0007e40008040000 */
[----:B------:R3:W-:Y:S02]  /*0350*/  UTMACCTL.PF [UR4] ;  /* 0x00000000040079b9 */ /* 0x0007e40008040000 */
[----:B---3--:R-:W-:Y:S01]  /*0360*/  NOP ;  /* 0x0000000000007918 */ /* 0x008fe20000000000 */
.L_x_5:
[----:B------:R-:W-:Y:S05]  /*0370*/  BSYNC.RECONVERGENT B0 ;  /* 0x0000000000007941 */ /* 0x000fea0003800200 */
.L_x_4:
[----:B------:R-:W-:Y:S04]  /*0380*/  BSSY.RECONVERGENT B0, `(.L_x_6) ;  /* 0x000000a000007945 */ /* 0x000fe80003800200 */
        /* <DEDUP_REMOVED lines=9> */
.L_x_7:
[----:B------:R-:W-:Y:S05]  /*0420*/  BSYNC.RECONVERGENT B0 ;  /* 0x0000000000007941 */ /* 0x000fea0003800200 */
.L_x_6:
[----:B------:R-:W3:Y:S01]  /*0430*/  LDCU.64 UR4, c[0x0][0x988] ;  /* 0x00013100ff0477ac */ /* 0x000ee20008000a00 */
[----:B------:R-:W-:Y:S02]  /*0440*/  UISETP.EQ.U32.AND UP2, UPT, UR8, URZ, UPT ;  /* 0x000000ff0800728c */ /* 0x000fe4000bf42070 */
[----:B------:R-:W-:Y:S02]  /*0450*/  UPLOP3.LUT UP3, UPT, UPT, UPT, UPT, 0x80, 0x8 ;  /* 0x000000000008789c */ /* 0x000fe40003f6f070 */
[----:B---3--:R-:W-:-:S04]  /*0460*/  UISETP.NE.U32.AND UP0, UPT, UR4, URZ, UPT ;  /* 0x000000ff0400728c */ /* 0x008fc8000bf05070 */
[----:B------:R-:W-:-:S04]  /*0470*/  UISETP.NE.AND.EX UP1, UPT, UR5, URZ, UPT, UP0 ;  /* 0x000000ff0500728c */ /* 0x000fc8000bf25300 */
[----:B------:R-:W-:-:S04]  /*0480*/  UISETP.EQ.OR.EX UP4, UPT, UR9, URZ, !UP1, UP2 ;  /* 0x000000ff0900728c */ /* 0x000fc8000cf82720 */
[----:B------:R-:W-:-:S06]  /*0490*/  UP2UR UR4, UPR, URZ, 0x10 ;  /* 0x00000010ff047883 */ /* 0x000fcc0008000000 */
[----:B------:R-:W-:Y:S01]  /*04a0*/  MOV R49, UR4 ;  /* 0x0000000400317c02 */ /* 0x000fe20008000f00 */
[----:B------:R-:W-:Y:S06]  /*04b0*/  BRA.U !UP4, `(.L_x_8) ;  /* 0x000000010c207547 */ /* 0x000fec000b800000 */
[----:B------:R-:W-:Y:S01]  /*04c0*/  UISETP.NE.U32.AND UP2, UPT, UR8, URZ, UPT ;  /* 0x000000ff0800728c */ /* 0x000fe2000bf45070 */
[----:B-----5:R-:W-:Y:S01]  /*04d0*/  FSETP.NEU.AND P0, PT, R27, RZ, PT ;  /* 0x000000ff1b00720b */ /* 0x020fe20003f0d000 */
[----:B------:R-:W-:Y:S02]  /*04e0*/  USEL UR4, URZ, 0xffffffff, UP1 ;  /* 0xffffffffff047887 */ /* 0x000fe40008800000 */
[----:B------:R-:W-:-:S10]  /*04f0*/  UISETP.NE.AND.EX UP2, UPT, UR9, URZ, UPT, UP2 ;  /* 0x000000ff0900728c */ /* 0x000fd4000bf45320 */
[----:B------:R-:W-:Y:S01]  /*0500*/  VOTEU.ANY UP0, P0 ;  /* 0x0000000000ff7886 */ /* 0x000fe20000000100 */
[----:B------:R-:W-:-:S04]  /*0510*/  @!UP2 USEL UR4, URZ, 0xffffffff, UP0 ;  /* 0xffffffffff04a887 */ /* 0x000fc80008000000 */
[----:B------:R-:W-:-:S04]  /*0520*/  ULOP3.LUT UR4, UR4, 0x1, URZ, 0xc0, !UPT ;  /* 0x0000000104047892 */ /* 0x000fc8000f8ec0ff */
[----:B------:R-:W-:-:S11]  /*0530*/  UISETP.NE.U32.AND UP3, UPT, UR4, 0x1, UPT ;  /* 0x000000010400788c */ /* 0x000fd6000bf65070 */
.L_x_8:
[----:B------:R-:W3:Y:S01]  /*0540*/  SHFL.IDX PT, R0, R46, RZ, 0x1f ;  /* 0x00001fff2e007589 */ /* 0x000ee200000e0000 */
[----:B------:R-:W-:Y:S02]  /*0550*/  UISETP.NE.AND UP5, UPT, UR18, 0x2, UPT ;  /* 0x000000021200788c */ /* 0x000fe4000bfa5270 */
[----:B------:R-:W-:Y:S02]  /*0560*/  UISETP.NE.AND UP0, UPT, UR18, 0x2, UPT ;  /* 0x000000021200788c */ /* 0x000fe4000bf05270 */
[----:B------:R-:W-:Y:S02]  /*0570*/  UISETP.NE.OR UP2, UPT, UR38, URZ, UP5 ;  /* 0x000000ff2600728c */ /* 0x000fe4000af45670 */
[----:B------:R-:W-:-:S04]  /*0580*/  USEL UR69, URZ, 0x1, UP0 ;  /* 0x00000001ff457887 */ /* 0x000fc80008000000 */
[----:B------:R-:W-:Y:S02]  /*0590*/  PLOP3.LUT P3, PT, P1, PT, UP2, 0xae, 0xea ;  /* 0x0000000000ea781c */ /* 0x000fe40000f6f52e */
[----:B---3--:R-:W-:-:S13]  /*05a0*/  ISETP.NE.AND P0, PT, R0, RZ, PT ;  /* 0x000000ff0000720c */ /* 0x008fda0003f05270 */
[----:B------:R-:W-:Y:S05]  /*05b0*/  @P0 BRA `(.L_x_9) ;  /* 0x00000000009c0947 */ /* 0x000fea0003800000 */
[----:B------:R-:W-:Y:S01]  /*05c0*/  ELECT P0, URZ, PT ;  /* 0x0000000000ff782f */ /* 0x000fe20003800000 */
[----:B------:R-:W-:-:S12]  /*05d0*/  BSSY.RECONVERGENT B0, `(.L_x_9) ;  /* 0x0000025000007945 */ /* 0x000fd80003800200 */
[----:B------:R-:W-:Y:S05]  /*05e0*/  @!P0 BRA `(.L_x_10) ;  /* 0x00000000008c8947 */ /* 0x000fea0003800000 */
[----:B------:R-:W3:Y:S01]  /*05f0*/  S2UR UR5, SR_CgaCtaId ;  /* 0x00000000000579c3 */ /* 0x000ee20000008800 */
[----:B------:R-:W-:Y:S01]  /*0600*/  UMOV UR4, 0x400 ;  /* 0x0000040000047882 */ /* 0x000fe20000000000 */
[----:B------:R-:W-:Y:S02]  /*0610*/  UMOV UR6, 0x1 ;  /* 0x0000000100067882 */ /* 0x000fe40000000000 */
[----:B------:R-:W-:-:S04]  /*0620*/  UIADD3 UR6, UPT, UPT, -UR6, 0x100000, URZ ;  /* 0x0010000006067890 */ /* 0x000fc8000fffe1ff */
[----:B------:R-:W-:Y:S02]  /*0630*/  USHF.L.U32 UR7, UR6, 0xb, URZ ;  /* 0x0000000b06077899 */ /* 0x000fe400080006ff */
[----:B------:R-:W-:Y:S02]  /*0640*/  USHF.L.U32 UR6, UR6, 0x1, URZ ;  /* 0x0000000106067899 */ /* 0x000fe400080006ff */
[----:B---3--:R-:W-:Y:S01]  /*0650*/  ULEA UR4, UR5, UR4, 0x18 ;  /* 0x0000000405047291 */ /* 0x008fe2000f8ec0ff */
[----:B------:R-:W3:Y:S11]  /*0660*/  FENCE.VIEW.ASYNC.S ;  /* 0x00000000000073c6 */ /* 0x000ef60000000000 */
[----:B---3--:R3:W4:Y:S01]  /*0670*/  SYNCS.EXCH.64 URZ, [UR4], UR6 ;  /* 0x0000000604ff75b2 */ /* 0x0087220008000100 */
[----:B------:R3:W1:Y:S01]  /*0680*/  SYNCS.EXCH.64 URZ, [UR4+0x68], UR6 ;  /* 0x0000680604ff75b2 */ /* 0x0006620008000100 */
        /* <DEDUP_REMOVED lines=23> */
[----:B------:R3:W1:Y:S02]  /*0800*/  SYNCS.EXCH.64 URZ, [UR4+0xc8], UR6 ;  /* 0x0000c80604ff75b2 */ /* 0x0006640008000100 */
[----:B---34-:R-:W-:Y:S01]  /*0810*/  NOP ;  /* 0x0000000000007918 */ /* 0x018fe20000000000 */
.L_x_10:
[----:B------:R-:W-:Y:S05]  /*0820*/  BSYNC.RECONVERGENT B0 ;  /* 0x0000000000007941 */ /* 0x000fea0003800200 */
.L_x_9:
[----:B------:R-:W3:Y:S01]  /*0830*/  SHFL.IDX PT, R0, R46, RZ, 0x1f ;  /* 0x00001fff2e007589 */ /* 0x000ee200000e0000 */
[----:B------:R-:W-:Y:S01]  /*0840*/  NOP ;  /* 0x0000000000007918 */ /* 0x000fe20000000000 */
[----:B---3--:R-:W-:-:S13]  /*0850*/  ISETP.NE.AND P0, PT, R0, 0x1, PT ;  /* 0x000000010000780c */ /* 0x008fda0003f05270 */
[----:B------:R-:W-:Y:S05]  /*0860*/  @P0 BRA `(.L_x_11) ;  /* 0x0000000000580947 */ /* 0x000fea0003800000 */
[----:B------:R-:W3:Y:S01]  /*0870*/  S2UR UR5, SR_CgaCtaId ;  /* 0x00000000000579c3 */ /* 0x000ee20000008800 */
[----:B------:R-:W-:Y:S01]  /*0880*/  UMOV UR4, 0x400 ;  /* 0x0000040000047882 */ /* 0x000fe20000000000 */
[----:B------:R-:W-:Y:S01]  /*0890*/  UMOV UR8, 0x20 ;  /* 0x0000002000087882 */ /* 0x000fe20000000000 */
[----:B------:R-:W-:Y:S01]  /*08a0*/  UMOV UR6, 0x80 ;  /* 0x0000008000067882 */ /* 0x000fe20000000000 */
[----:B------:R-:W-:-:S04]  /*08b0*/  UIADD3 UR8, UPT, UPT, -UR8, 0x100000, URZ ;  /* 0x0010000008087890 */ /* 0x000fc8000fffe1ff */
[----:B------:R-:W-:Y:S02]  /*08c0*/  USHF.L.U32 UR9, UR8, 0xb, URZ ;  /* 0x0000000b08097899 */ /* 0x000fe400080006ff */
[----:B------:R-:W-:Y:S02]  /*08d0*/  USHF.L.U32 UR8, UR8, 0x1, URZ ;  /* 0x0000000108087899 */ /* 0x000fe400080006ff */
[----:B------:R-:W-:-:S04]  /*08e0*/  UIADD3 UR6, UPT, UPT, -UR6, 0x100000, URZ ;  /* 0x0010000006067890 */ /* 0x000fc8000fffe1ff */
[----:B------:R-:W-:Y:S02]  /*08f0*/  USHF.L.U32 UR7, UR6, 0xb, URZ ;  /* 0x0000000b06077899 */ /* 0x000fe400080006ff */
[----:B------:R-:W-:Y:S01]  /*0900*/  USHF.L.U32 UR6, UR6, 0x1, URZ ;  /* 0x0000000106067899 */ /* 0x000fe200080006ff */
[----:B------:R-:W-:Y:S01]  /*0910*/  ELECT P0, URZ, PT ;  /* 0x0000000000ff782f */ /* 0x000fe20003800000 */
[----:B---3--:R-:W-:Y:S01]  /*0920*/  ULEA UR4, UR5, UR4, 0x18 ;  /* 0x0000000405047291 */ /* 0x008fe2000f8ec0ff */
[----:B------:R-:W3:Y:S11]  /*0930*/  FENCE.VIEW.ASYNC.S ;  /* 0x00000000000073c6 */ /* 0x000ef60000000000 */
[----:B---3--:R3:W4:Y:S01]  /*0940*/  SYNCS.EXCH.64 URZ, [UR4+0xd0], UR8 ;  /* 0x0000d00804ff75b2 */ /* 0x0087220008000100 */
[----:B------:R3:W1:Y:S01]  /*0950*/  SYNCS.EXCH.64 URZ, [UR4+0xf0], UR6 ;  /* 0x0000f00604ff75b2 */ /* 0x0006620008000100 */
[----:B------:R3:W1:Y:S01]  /*0960*/  SYNCS.EXCH.64 URZ, [UR4+0xd8], UR8 ;  /* 0x0000d80804ff75b2 */ /* 0x0006620008000100 */
[----:B------:R3:W1:Y:S01]  /*0970*/  SYNCS.EXCH.64 URZ, [UR4+0xf8], UR6 ;  /* 0x0000f80604ff75b2 */ /* 0x0006620008000100 */
[----:B------:R3:W1:Y:S01]  /*0980*/  SYNCS.EXCH.64 URZ, [UR4+0xe0], UR8 ;  /* 0x0000e00804ff75b2 */ /* 0x0006620008000100 */
[----:B------:R3:W1:Y:S01]  /*0990*/  SYNCS.EXCH.64 URZ, [UR4+0x100], UR6 ;  /* 0x0001000604ff75b2 */ /* 0x0006620008000100 */
[----:B------:R3:W1:Y:S01]  /*09a0*/  SYNCS.EXCH.64 URZ, [UR4+0xe8], UR8 ;  /* 0x0000e80804ff75b2 */ /* 0x0006620008000100 */
[----:B------:R3:W1:Y:S01]  /*09b0*/  SYNCS.EXCH.64 URZ, [UR4+0x108], UR6 ;  /* 0x0001080604ff75b2 */ /* 0x0006620008000100 */
[----:B------:R-:W-:Y:S01]  /*09c0*/  NOP ;  /* 0x0000000000007918 */ /* 0x000fe20000000000 */
.L_x_11:
[----:B------:R-:W2:Y:S01]  /*09d0*/  SHFL.IDX PT, R0, R46, RZ, 0x1f ;  /* 0x00001fff2e007589 */ /* 0x000ea200000e0000 */
[----:B------:R-:W-:Y:S01]  /*09e0*/  NOP ;  /* 0x0000000000007918 */ /* 0x000fe20000000000 */
[----:B--2---:R-:W-:-:S13]  /*09f0*/  ISETP.NE.AND P0, PT, R0, 0x3, PT ;  /* 0x000000030000780c */ /* 0x004fda0003f05270 */
[----:B------:R-:W-:Y:S05]  /*0a00*/  @P0 BRA `(.L_x_12) ;  /* 0x0000000000300947 */ /* 0x000fea0003800000 */
[----:B------:R-:W2:Y:S01]  /*0a10*/  S2UR UR5, SR_CgaCtaId ;  /* 0x00000000000579c3 */ /* 0x000ea20000008800 */
[----:B---3--:R-:W-:Y:S01]  /*0a20*/  UMOV UR4, 0x400 ;  /* 0x0000040000047882 */ /* 0x008fe20000000000 */
[----:B------:R-:W-:Y:S01]  /*0a30*/  UMOV UR6, 0x20 ;  /* 0x0000002000067882 */ /* 0x000fe20000000000 */
[----:B------:R-:W-:Y:S01]  /*0a40*/  ELECT P0, URZ, PT ;  /* 0x0000000000ff782f */ /* 0x000fe20003800000 */
[----:B------:R-:W-:-:S04]  /*0a50*/  UIADD3 UR6, UPT, UPT, -UR6, 0x100000, URZ ;  /* 0x0010000006067890 */ /* 0x000fc8000fffe1ff */
[----:B------:R-:W-:Y:S02]  /*0a60*/  USHF.L.U32 UR7, UR6, 0xb, URZ ;  /* 0x0000000b06077899 */ /* 0x000fe400080006ff */
[----:B------:R-:W-:Y:S02]  /*0a70*/  USHF.L.U32 UR6, UR6, 0x1, URZ ;  /* 0x0000000106067899 */ /* 0x000fe400080006ff */
[----:B--2---:R-:W-:Y:S01]  /*0a80*/  ULEA UR4, UR5, UR4, 0x18 ;  /* 0x0000000405047291 */ /* 0x004fe2000f8ec0ff */
[----:B------:R-:W2:Y:S11]  /*0a90*/  FENCE.VIEW.ASYNC.S ;  /* 0x00000000000073c6 */ /* 0x000eb60000000000 */
[----:B--2---:R2:W3:Y:S01]  /*0aa0*/  SYNCS.EXCH.64 URZ, [UR4+0x110], UR6 ;  /* 0x0001100604ff75b2 */ /* 0x0044e20008000100 */
[----:B------:R2:W1:Y:S01]  /*0ab0*/  SYNCS.EXCH.64 URZ, [UR4+0x118], UR6 ;  /* 0x0001180604ff75b2 */ /* 0x0004620008000100 */
[----:B------:R-:W-:Y:S01]  /*0ac0*/  NOP ;  /* 0x0000000000007918 */ /* 0x000fe20000000000 */
.L_x_12:
[----:B------:R-:W4:Y:S01]  /*0ad0*/  SHFL.IDX PT, R0, R46, RZ, 0x1f ;  /* 0x00001fff2e007589 */ /* 0x000f2200000e0000 */
[----:B------:R-:W-:Y:S01]  /*0ae0*/  NOP ;  /* 0x0000000000007918 */ /* 0x000fe20000000000 */
[----:B----4-:R-:W-:-:S13]  /*0af0*/  ISETP.NE.AND P0, PT, R0, 0x4, PT ;  /* 0x000000040000780c */ /* 0x010fda0003f05270 */
[----:B------:R-:W-:Y:S05]  /*0b00*/  @P0 BRA `(.L_x_13) ;  /* 0x0000000000440947 */ /* 0x000fea0003800000 */
[----:B------:R-:W4:Y:S01]  /*0b10*/  S2UR UR5, SR_CgaCtaId ;  /* 0x00000000000579c3 */ /* 0x000f220000008800 */
[----:B--23--:R-:W-:Y:S01]  /*0b20*/  UMOV UR4, 0x1e0 ;  /* 0x000001e000047882 */ /* 0x00cfe20000000000 */
[----:B------:R-:W-:Y:S01]  /*0b30*/  UMOV UR6, 0x400 ;  /* 0x0000040000067882 */ /* 0x000fe20000000000 */
[----:B------:R-:W-:Y:S01]  /*0b40*/  USEL UR4, UR4, 0x1a0, UP3 ;  /* 0x000001a004047887 */ /* 0x000fe20009800000 */
[----:B------:R-:W-:Y:S01]  /*0b50*/  UMOV UR8, 0x1 ;  /* 0x0000000100087882 */ /* 0x000fe20000000000 */
[----:B------:R-:W-:Y:S01]  /*0b60*/  ELECT P0, URZ, PT ;  /* 0x0000000000ff782f */ /* 0x000fe20003800000 */
[----:B------:R-:W-:-:S04]  /*0b70*/  UIADD3 UR8, UPT, UPT, -UR8, 0x100000, URZ ;  /* 0x0010000008087890 */ /* 0x000fc8000fffe1ff */
[----:B------:R-:W-:Y:S02]  /*0b80*/  USHF.L.U32 UR9, UR8, 0xb, URZ ;  /* 0x0000000b08097899 */ /* 0x000fe400080006ff */
[----:B------:R-:W-:Y:S02]  /*0b90*/  USHF.L.U32 UR8, UR8, 0x1, URZ ;  /* 0x0000000108087899 */ /* 0x000fe400080006ff */
[----:B----4-:R-:W-:Y:S02]  /*0ba0*/  ULEA UR6, UR5, UR6, 0x18 ;  /* 0x0000000605067291 */ /* 0x010fe4000f8ec0ff */
[----:B------:R-:W-:-:S04]  /*0bb0*/  UIADD3 UR4, UPT, UPT, -UR4, 0x100000, URZ ;  /* 0x0010000004047890 */ /* 0x000fc8000fffe1ff */
[----:B------:R-:W-:Y:S02]  /*0bc0*/  USHF.L.U32 UR5, UR4, 0xb, URZ ;  /* 0x0000000b04057899 */ /* 0x000fe400080006ff */
[----:B------:R-:W-:Y:S01]  /*0bd0*/  USHF.L.U32 UR4, UR4, 0x1, URZ ;  /* 0x0000000104047899 */ /* 0x000fe200080006ff */
[----:B------:R-:W2:Y:S03]  /*0be0*/  FENCE.VIEW.ASYNC.S ;  /* 0x00000000000073c6 */ /* 0x000ea60000000000 */
[----:B--2---:R4:W2:Y:S08]  /*0bf0*/  SYNCS.EXCH.64 URZ, [UR6+0x120], UR8 ;  /* 0x0001200806ff75b2 */ /* 0x0048b00008000100 */
[----:B------:R4:W3:Y:S02]  /*0c00*/  SYNCS.EXCH.64 URZ, [UR6+0x128], UR4 ;  /* 0x0001280406ff75b2 */ /* 0x0008e40008000100 */
[----:B----4-:R-:W-:Y:S01]  /*0c10*/  NOP ;  /* 0x0000000000007918 */ /* 0x010fe20000000000 */
.L_x_13:
[----:B------:R-:W4:Y:S01]  /*0c20*/  SHFL.IDX PT, R0, R46, RZ, 0x1f ;  /* 0x00001fff2e007589 */ /* 0x000f2200000e0000 */
[----:B------:R-:W-:Y:S01]  /*0c30*/  ISETP.NE.OR P1, PT, RZ, UR18, !P1 ;  /* 0x00000012ff007c0c */ /* 0x000fe2000cf25670 */
[----:B------:R-:W-:Y:S01]  /*0c40*/  NOP ;  /* 0x0000000000007918 */ /* 0x000fe20000000000 */
[----:B----4-:R-:W-:-:S13]  /*0c50*/  ISETP.NE.AND P0, PT, R0, 0x5, PT ;  /* 0x000000050000780c */ /* 0x010fda0003f05270 */
[----:B------:R-:W-:Y:S05]  /*0c60*/  @P0 BRA `(.L_x_14) ;  /* 0x0000000000480947 */ /* 0x000fea0003800000 */
[----:B------:R-:W4:Y:S01]  /*0c70*/  S2UR UR5, SR_CgaCtaId ;  /* 0x00000000000579c3 */ /* 0x000f220000008800 */
[----:B--23--:R-:W-:Y:S01]  /*0c80*/  UMOV UR4, 0x400 ;  /* 0x0000040000047882 */ /* 0x00cfe20000000000 */
        /* <DEDUP_REMOVED lines=9> */
[----:B----4-:R-:W-:Y:S01]  /*0d20*/  ULEA UR4, UR5, UR4, 0x18 ;  /* 0x0000000405047291 */ /* 0x010fe2000f8ec0ff */
[----:B------:R-:W2:Y:S11]  /*0d30*/  FENCE.VIEW.ASYNC.S ;  /* 0x00000000000073c6 */ /* 0x000eb60000000000 */
[----:B--2---:R4:W2:Y:S01]  /*0d40*/  SYNCS.EXCH.64 URZ, [UR4+0x130], UR6 ;  /* 0x0001300604ff75b2 */ /* 0x0048a20008000100 */
[----:B------:R4:W3:Y:S01]  /*0d50*/  SYNCS.EXCH.64 URZ, [UR4+0x140], UR8 ;  /* 0x0001400804ff75b2 */ /* 0x0008e20008000100 */
[----:B------:R4:W1:Y:S01]  /*0d60*/  SYNCS.EXCH.64 URZ, [UR4+0x138], UR6 ;  /* 0x0001380604ff75b2 */ /* 0x0008620008000100 */
[----:B------:R4:W1:Y:S02]  /*0d70*/  SYNCS.EXCH.64 URZ, [UR4+0x148], UR8 ;  /* 0x0001480804ff75b2 */ /* 0x0008640008000100 */
[----:B----4-:R-:W-:Y:S01]  /*0d80*/  NOP ;  /* 0x0000000000007918 */ /* 0x010fe20000000000 */
.L_x_14:
[----:B--23--:R-:W2:Y:S01]  /*0d90*/  S2UR UR7, SR_CgaCtaId ;  /* 0x00000000000779c3 */ /* 0x00cea20000008800 */
[----:B------:R-:W-:Y:S01]  /*0da0*/  VOTEU.ALL UP0, P1 ;  /* 0x0000000000ff7886 */ /* 0x000fe20000800000 */
[----:B------:R-:W-:Y:S01]  /*0db0*/  UMOV UR4, 0x20 ;  /* 0x0000002000047882 */ /* 0x000fe20000000000 */
[----:B------:R-:W-:Y:S01]  /*0dc0*/  NOP ;  /* 0x0000000000007918 */ /* 0x000fe20000000000 */
[----:B-1----:R-:W-:Y:S01]  /*0dd0*/  LOP3.LUT R3, R55, 0x1f, RZ, 0xc0, !PT ;  /* 0x0000001f37037812 */ /* 0x002fe200078ec0ff */
[----:B------:R-:W-:Y:S01]  /*0de0*/  UISETP.NE.AND UP4, UPT, UR18, URZ, UPT ;  /* 0x000000ff1200728c */ /* 0x000fe2000bf85270 */
[----:B------:R-:W-:Y:S01]  /*0df0*/  @!UP0 UMOV UR6, 0x400 ;  /* 0x0000040000068882 */ /* 0x000fe20000000000 */
[----:B------:R-:W-:-:S04]  /*0e00*/  @!UP0 UIADD3 UR4, UPT, UPT, -UR4, 0x100000, URZ ;  /* 0x0010000004048890 */ /* 0x000fc8000fffe1ff */
[----:B------:R-:W-:Y:S02]  /*0e10*/  @!UP0 USHF.L.U32 UR5, UR4, 0xb, URZ ;  /* 0x0000000b04058899 */ /* 0x000fe400080006ff */
[----:B------:R-:W-:Y:S02]  /*0e20*/  @!UP0 USHF.L.U32 UR4, UR4, 0x1, URZ ;  /* 0x0000000104048899 */ /* 0x000fe400080006ff */
[----:B--2---:R-:W-:Y:S01]  /*0e30*/  @!UP0 ULEA UR6, UR7, UR6, 0x18 ;  /* 0x0000000607068291 */ /* 0x004fe2000f8ec0ff */
[----:B------:R-:W1:Y:S01]  /*0e40*/  LDCU UR7, c[0x0][0x36c] ;  /* 0x00006d80ff0777ac */ /* 0x000e620008000800 */
[----:B------:R-:W-:Y:S01]  /*0e50*/  VOTEU.ALL UP0, P1 ;  /* 0x0000000000ff7886 */ /* 0x000fe20000800000 */
[----:B------:R-:W2:Y:S09]  /*0e60*/  FENCE.VIEW.ASYNC.S ;  /* 0x00000000000073c6 */ /* 0x000eb20000000000 */
[----:B--2---:R2:W3:Y:S01]  /*0e70*/  @!UP0 SYNCS.EXCH.64 URZ, [UR6+0x150], UR4 ;  /* 0x0001500406ff85b2 */ /* 0x0044e20008000100 */
[----:B-1----:R-:W-:-:S09]  /*0e80*/  UISETP.EQ.U32.AND UP6, UPT, UR7, 0x1, UPT ;  /* 0x000000010700788c */ /* 0x002fd2000bfc2070 */
[----:B--2---:R-:W-:Y:S05]  /*0e90*/  BRA.U !UP6, `(.L_x_15) ;  /* 0x000000010e087547 */ /* 0x004fea000b800000 */
[----:B---3--:R-:W-:Y:S01]  /*0ea0*/  UCGABAR_ARV ;  /* 0x00000000000079c7 */ /* 0x008fe20008000000 */
[----:B------:R-:W-:Y:S05]  /*0eb0*/  BRA `(.L_x_16) ;  /* 0x0000000000047947 */ /* 0x000fea0003800000 */
.L_x_15:
[----:B---3--:R-:W-:Y:S01]  /*0ec0*/  NOP ;  /* 0x0000000000007918 */ /* 0x008fe20000000000 */
.L_x_16:
[----:B------:R-:W1:Y:S01]  /*0ed0*/  S2UR UR22, SR_CTAID.X ;  /* 0x00000000001679c3 */ /* 0x000e620000002500 */
[----:B------:R-:W-:-:S05]  /*0ee0*/  CS2R.32 R48, SR_CgaSize ;  /* 0x0000000000307805 */ /* 0x000fca0000008a00 */
[----:B------:R-:W-:-:S05]  /*0ef0*/  IMAD R48, R48, -0xa0, RZ ;  /* 0xffffff6030307824 */ /* 0x000fca00078e02ff */
[----:B------:R-:W-:-:S14]  /*0f00*/  R2UR UR5, R48 ;  /* 0x00000000300572ca */ /* 0x000fdc00000e0000 */
[----:B------:R-:W2:Y:S01]  /*0f10*/  LDCU UR5, c[0x0][UR5+0x2b0] ;  /* 0x00005600050577ac */ /* 0x000ea20008000800 */
[----:B------:R-:W-:-:S05]  /*0f20*/  CS2R.32 R48, SR_CgaSize ;  /* 0x0000000000307805 */ /* 0x000fca0000008a00 */
[----:B------:R-:W-:-:S05]  /*0f30*/  IMAD R48, R48, -0xa0, RZ ;  /* 0xffffff6030307824 */ /* 0x000fca00078e02ff */
[----:B------:R-:W-:-:S14]  /*0f40*/  R2UR UR4, R48 ;  /* 0x00000000300472ca */ /* 0x000fdc00000e0000 */
[----:B------:R-:W3:Y:S01]  /*0f50*/  LDCU UR4, c[0x0][UR4+0x2b4] ;  /* 0x00005680040477ac */ /* 0x000ee20008000800 */
[----:B------:R-:W4:Y:S01]  /*0f60*/  S2UR UR19, SR_CTAID.Y ;  /* 0x00000000001379c3 */ /* 0x000f220000002600 */
[----:B------:R-:W-:-:S05]  /*0f70*/  CS2R.32 R48, SR_CgaSize ;  /* 0x0000000000307805 */ /* 0x000fca0000008a00 */
[----:B------:R-:W-:-:S05]  /*0f80*/  IMAD R48, R48, -0xa0, RZ ;  /* 0xffffff6030307824 */ /* 0x000fca00078e02ff */
[----:B------:R-:W-:-:S14]  /*0f90*/  R2UR UR7, R48 ;  /* 0x00000000300772ca */ /* 0x000fdc00000e0000 */
[----:B------:R-:W3:Y:S01]  /*0fa0*/  LDCU UR7, c[0x0][UR7+0x2a0] ;  /* 0x00005400070777ac */ /* 0x000ee20008000800 */
[----:B------:R-:W-:-:S05]  /*0fb0*/  CS2R.32 R48, SR_CgaSize ;  /* 0x0000000000307805 */ /* 0x000fca0000008a00 */
[----:B------:R-:W-:-:S05]  /*0fc0*/  IMAD R48, R48, -0xa0, RZ ;  /* 0xffffff6030307824 */ /* 0x000fca00078e02ff */
[----:B------:R-:W-:-:S14]  /*0fd0*/  R2UR UR8, R48 ;  /* 0x00000000300872ca */ /* 0x000fdc00000e0000 */
[----:B------:R-:W3:Y:S01]  /*0fe0*/  LDCU UR8, c[0x0][UR8+0x2a4] ;  /* 0x00005480080877ac */ /* 0x000ee20008000800 */
[----:B------:R-:W3:Y:S01]  /*0ff0*/  LDCU UR20, c[0x0][0xc24] ;  /* 0x00018480ff1477ac */ /* 0x000ee20008000800 */
[----:B------:R-:W3:Y:S01]  /*1000*/  LDCU UR39, c[0x0][0xc24] ;  /* 0x00018480ff2777ac */ /* 0x000ee20008000800 */
[----:B-1----:R-:W-:Y:S01]  /*1010*/  I2FP.F32.U32 R2, UR22 ;  /* 0x0000001600027c45 */ /* 0x002fe20008201000 */
[----:B------:R-:W1:Y:S04]  /*1020*/  LDCU UR24, c[0x0][0xc30] ;  /* 0x00018600ff1877ac */ /* 0x000e680008000800 */
[----:B--2---:R-:W-:Y:S01]  /*1030*/  FMUL R2, R2, UR5 ;  /* 0x0000000502027c20 */ /* 0x004fe20008400000 */
[----:B----4-:R-:W-:-:S05]  /*1040*/  I2FP.F32.U32 R0, UR19 ;  /* 0x0000001300007c45 */ /* 0x010fca0008201000 */
[----:B------:R-:W2:Y:S01]  /*1050*/  F2I.U32.TRUNC.NTZ R2, R2 ;  /* 0x0000000200027305 */ /* 0x000ea2000020f000 */
[----:B---3--:R-:W-:-:S07]  /*1060*/  FMUL R0, R0, UR4 ;  /* 0x0000000400007c20 */ /* 0x008fce0008400000 */
[----:B------:R-:W3:Y:S01]  /*1070*/  F2I.U32.TRUNC.NTZ R0, R0 ;  /* 0x0000000000007305 */ /* 0x000ee2000020f000 */
[----:B--2---:R-:W-:Y:S02]  /*1080*/  R2UR UR4, R2 ;  /* 0x00000000020472ca */ /* 0x004fe400000e0000 */
[----:B------:R-:W-:Y:S02]  /*1090*/  PRMT R2, RZ, 0x7610, R2 ;  /* 0x00007610ff027816 */ /* 0x000fe40000000002 */
[----:B---3--:R-:W-:Y:S02]  /*10a0*/  R2UR UR6, R0 ;  /* 0x00000000000672ca */ /* 0x008fe400000e0000 */
[----:B------:R-:W-:-:S07]  /*10b0*/  PRMT R0, RZ, 0x7610, R0 ;  /* 0x00007610ff007816 */ /* 0x000fce0000000000 */
[----:B------:R-:W-:-:S04]  /*10c0*/  UIADD3 UR5, UPT, UPT, -UR4, URZ, URZ ;  /* 0x000000ff04057290 */ /* 0x000fc8000fffe1ff */
[----:B------:R-:W-:Y:S02]  /*10d0*/  UIMAD UR5, UR7, UR5, UR22 ;  /* 0x00000005070572a4 */ /* 0x000fe4000f8e0216 */
[----:B------:R-:W-:-:S04]  /*10e0*/  UIADD3 UR4, UPT, UPT, -UR6, URZ, URZ ;  /* 0x000000ff06047290 */ /* 0x000fc8000fffe1ff */
[----:B------:R-:W-:Y:S01]  /*10f0*/  IMAD.U32 R48, RZ, RZ, UR5 ;  /* 0x00000005ff307e24 */ /* 0x000fe2000f8e00ff */
[----:B------:R-:W-:-:S06]  /*1100*/  UIMAD UR4, UR8, UR4, UR19 ;  /* 0x00000004080472a4 */ /* 0x000fcc000f8e0213 */
[----:B------:R-:W-:Y:S01]  /*1110*/  IMAD.U32 R47, RZ, RZ, UR4 ;  /* 0x00000004ff2f7e24 */ /* 0x000fe2000f8e00ff */
[----:B-1----:R-:W-:Y:S06]  /*1120*/  BRA.U UP4, `(.L_x_17) ;  /* 0x0000000104307547 */ /* 0x002fec000b800000 */
[----:B------:R-:W-:Y:S01]  /*1130*/  R2UR UR5, R47 ;  /* 0x000000002f0572ca */ /* 0x000fe200000e0000 */
[----:B------:R-:W-:Y:S01]  /*1140*/  UMOV UR7, 0x3 ;  /* 0x0000000300077882 */ /* 0x000fe20000000000 */
[----:B------:R-:W-:-:S11]  /*1150*/  R2UR UR4, R48 ;  /* 0x00000000300472ca */ /* 0x000fd600000e0000 */
[----:B------:R-:W-:-:S04]  /*1160*/  UISETP.NE.AND UP0, UPT, UR5, URZ, UPT ;  /* 0x000000ff0500728c */ /* 0x000fc8000bf05270 */
[----:B------:R-:W-:Y:S02]  /*1170*/  UISETP.LT.U32.OR UP0, UPT, UR4, 0x2, !UP0 ;  /* 0x000000020400788c */ /* 0x000fe4000c701470 */
[----:B------:R-:W-:Y:S02]  /*1180*/  ULOP3.LUT UR4, UR4, 0xfffffffe, URZ, 0xc0, !UPT ;  /* 0xfffffffe04047892 */ /* 0x000fe4000f8ec0ff */
[----:B------:R-:W-:Y:S02]  /*1190*/  USEL UR6, URZ, 0x1, !UP0 ;  /* 0x00000001ff067887 */ /* 0x000fe4000c000000 */
[----:B------:R-:W-:Y:S02]  /*11a0*/  USEL UR5, URZ, 0x2, !UP0 ;  /* 0x00000002ff057887 */ /* 0x000fe4000c000000 */
[----:B------:R-:W-:Y:S02]  /*11b0*/  USHF.L.U32 UR4, UR7, UR4, URZ ;  /* 0x0000000407047299 */ /* 0x000fe400080006ff */
[----:B------:R-:W-:-:S04]  /*11c0*/  UIADD3 UR5, UPT, UPT, UR6, UR5, URZ ;  /* 0x0000000506057290 */ /* 0x000fc8000fffe0ff */
[----:B------:R-:W-:Y:S02]  /*11d0*/  IMAD.U32 R0, RZ, RZ, UR4 ;  /* 0x00000004ff007e24 */ /* 0x000fe4000f8e00ff */
[----:B------:R-:W-:-:S07]  /*11e0*/  IMAD.U32 R2, RZ, RZ, UR5 ;  /* 0x00000005ff027e24 */ /* 0x000fce000f8e00ff */
.L_x_17:
[----:B------:R-:W1:Y:S01]  /*11f0*/  S2UR UR48, SR_CTAID.Z ;  /* 0x00000000003079c3 */ /* 0x000e620000002700 */
[----:B------:R-:W-:Y:S01]  /*1200*/  UISETP.GE.AND UP0, UPT, UR20, 0x1, UPT ;  /* 0x000000011400788c */ /* 0x000fe2000bf06270 */
[----:B------:R-:W-:-:S08]  /*1210*/  UMOV UR45, UR22 ;  /* 0x00000016002d7c82 */ /* 0x000fd00008000000 */
[----:B------:R-:W-:Y:S05]  /*1220*/  BRA.U !UP0, `(.L_x_18) ;  /* 0x0000000108d47547 */ /* 0x000fea000b800000 */
[----:B------:R-:W2:Y:S01]  /*1230*/  LDCU.128 UR12, c[0x0][0xc10] ;  /* 0x00018200ff0c77ac */ /* 0x000ea20008000c00 */
[----:B------:R-:W3:Y:S01]  /*1240*/  LDCU UR21, c[0x0][0xc0c] ;  /* 0x00018180ff1577ac */ /* 0x000ee20008000800 */
[----:B------:R-:W4:Y:S01]  /*1250*/  LDCU UR6, c[0x0][0x370] ;  /* 0x00006e00ff0677ac */ /* 0x000f220008000800 */
[----:B------:R-:W1:Y:S01]  /*1260*/  LDCU UR7, c[0x0][0x374] ;  /* 0x00006e80ff0777ac */ /* 0x000e620008000800 */
[----:B------:R-:W1:Y:S01]  /*1270*/  LDCU UR23, c[0x0][0xc20] ;  /* 0x00018400ff1777ac */ /* 0x000e620008000800 */
[----:B--2---:R-:W-:Y:S02]  /*1280*/  UIMAD.WIDE.U32 UR4, UR22, UR12, URZ ;  /* 0x0000000c160472a5 */ /* 0x004fe4000f8e00ff */
[----:B---3--:R-:W-:Y:S01]  /*1290*/  UISETP.NE.AND UP0, UPT, UR21, 0x1, UPT ;  /* 0x000000011500788c */ /* 0x008fe2000bf05270 */
[----:B------:R-:W2:Y:S01]  /*12a0*/  LDCU.64 UR8, c[0x0][0xc28] ;  /* 0x00018500ff0877ac */ /* 0x000ea20008000a00 */
[----:B----4-:R-:W-:-:S03]  /*12b0*/  UIMAD.WIDE.U32 UR10, UR6, UR12, URZ ;  /* 0x0000000c060a72a5 */ /* 0x010fc6000f8e00ff */
[----:B------:R-:W-:Y:S01]  /*12c0*/  UMOV UR4, UR5 ;  /* 0x0000000500047c82 */ /* 0x000fe20008000000 */
[----:B------:R-:W-:Y:S02]  /*12d0*/  UISETP.NE.AND UP2, UPT, UR20, 0x1, UPT ;  /* 0x000000011400788c */ /* 0x000fe4000bf45270 */
[----:B------:R-:W-:Y:S01]  /*12e0*/  USHF.R.U32.HI UR4, URZ, UR13, UR4 ;  /* 0x0000000dff047299 */ /* 0x000fe20008011604 */
[----:B------:R-:W-:Y:S01]  /*12f0*/  UMOV UR10, UR11 ;  /* 0x0000000b000a7c82 */ /* 0x000fe20008000000 */
[----:B------:R-:W-:Y:S02]  /*1300*/  UIMAD.WIDE.U32 UR16, UR19, UR15, URZ ;  /* 0x0000000f131072a5 */ /* 0x000fe4000f8e00ff */
[----:B------:R-:W-:Y:S02]  /*1310*/  USEL UR5, UR22, UR4, !UP0 ;  /* 0x0000000416057287 */ /* 0x000fe4000c000000 */
[----:B------:R-:W-:Y:S02]  /*1320*/  @UP0 USHF.R.U32.HI UR6, URZ, UR13, UR10 ;  /* 0x0000000dff060299 */ /* 0x000fe4000801160a */
[----:B------:R-:W-:-:S02]  /*1330*/  UISETP.NE.AND UP0, UPT, UR14, 0x1, UPT ;  /* 0x000000010e00788c */ /* 0x000fc4000bf05270 */
[----:B-1----:R-:W-:Y:S02]  /*1340*/  UIMAD.WIDE.U32 UR10, UR7, UR15, URZ ;  /* 0x0000000f070a72a5 */ /* 0x002fe4000f8e00ff */
[----:B--2---:R-:W-:Y:S01]  /*1350*/  UIMAD.WIDE.U32 UR12, UR6, UR8, URZ ;  /* 0x00000008060c72a5 */ /* 0x004fe2000f8e00ff */
[----:B------:R-:W-:Y:S01]  /*1360*/  UMOV UR4, UR17 ;  /* 0x0000001100047c82 */ /* 0x000fe20008000000 */
[----:B------:R-:W-:-:S03]  /*1370*/  UIADD3 UR45, UPT, UPT, -UR5, URZ, URZ ;  /* 0x000000ff052d7290 */ /* 0x000fc6000fffe1ff */
[----:B------:R-:W-:Y:S01]  /*1380*/  UMOV UR10, UR11 ;  /* 0x0000000b000a7c82 */ /* 0x000fe20008000000 */
[----:B------:R-:W-:Y:S02]  /*1390*/  USHF.R.U32.HI UR4, URZ, UR23, UR4 ;  /* 0x00000017ff047299 */ /* 0x000fe40008011604 */
[----:B------:R-:W-:Y:S01]  /*13a0*/  @UP0 USHF.R.U32.HI UR7, URZ, UR23, UR10 ;  /* 0x00000017ff070299 */ /* 0x000fe2000801160a */
[----:B------:R-:W-:Y:S01]  /*13b0*/  UMOV UR12, UR13 ;  /* 0x0000000d000c7c82 */ /* 0x000fe20008000000 */
[----:B------:R-:W-:Y:S02]  /*13c0*/  USEL UR4, UR19, UR4, !UP0 ;  /* 0x0000000413047287 */ /* 0x000fe4000c000000 */
[----:B------:R-:W-:Y:S02]  /*13d0*/  UIMAD.WIDE.U32 UR10, UR7, UR8, URZ ;  /* 0x00000008070a72a5 */ /* 0x000fe4000f8e00ff */
[----:B------:R-:W-:Y:S02]  /*13e0*/  @UP2 USHF.R.U32.HI UR6, URZ, UR9, UR12 ;  /* 0x00000009ff062299 */ /* 0x000fe4000801160c */
[----:B------:R-:W-:-:S02]  /*13f0*/  UIMAD.WIDE.U32 UR12, UR4, UR8, URZ ;  /* 0x00000008040c72a5 */ /* 0x000fc4000f8e00ff */
[----:B------:R-:W-:Y:S01]  /*1400*/  UIMAD UR45, UR21, UR45, UR22 ;  /* 0x0000002d152d72a4 */ /* 0x000fe2000f8e0216 */
[----:B------:R-:W-:Y:S02]  /*1410*/  UMOV UR10, UR11 ;  /* 0x0000000b000a7c82 */ /* 0x000fe40008000000 */
[----:B------:R-:W-:Y:S02]  /*1420*/  @UP2 USHF.R.U32.HI UR7, URZ, UR9, UR10 ;  /* 0x00000009ff072299 */ /* 0x000fe4000801160a */
[----:B------:R-:W-:Y:S02]  /*1430*/  UIMAD UR10, UR6, UR20, URZ ;  /* 0x00000014060a72a4 */ /* 0x000fe4000f8e02ff */
[----:B------:R-:W-:-:S04]  /*1440*/  UIMAD UR7, UR7, UR20, URZ ;  /* 0x00000014070772a4 */ /* 0x000fc8000f8e02ff */
[----:B------:R-:W-:-:S03]  /*1450*/  UISETP.GE.AND UP0, UPT, UR4, UR7, UPT ;  /* 0x000000070400728c */ /* 0x000fc6000bf06270 */
[----:B------:R-:W-:Y:S01]  /*1460*/  UMOV UR7, UR13 ;  /* 0x0000000d00077c82 */ /* 0x000fe20008000000 */
[----:B------:R-:W-:Y:S02]  /*1470*/  UISETP.GE.OR UP0, UPT, UR5, UR10, UP0 ;  /* 0x0000000a0500728c */ /* 0x000fe40008706670 */
[----:B------:R-:W-:Y:S02]  /*1480*/  UIMAD.WIDE.U32 UR10, UR5, UR8, URZ ;  /* 0x00000008050a72a5 */ /* 0x000fe4000f8e00ff */
[----:B------:R-:W-:Y:S02]  /*1490*/  USHF.R.U32.HI UR7, URZ, UR9, UR7 ;  /* 0x00000009ff077299 */ /* 0x000fe40008011607 */
[----:B------:R-:W-:Y:S02]  /*14a0*/  UIADD3 UR10, UPT, UPT, -UR4, URZ, URZ ;  /* 0x000000ff040a7290 */ /* 0x000fe4000fffe1ff */
[----:B------:R-:W-:Y:S02]  /*14b0*/  USEL UR7, UR4, UR7, !UP2 ;  /* 0x0000000704077287 */ /* 0x000fe4000d000000 */
[----:B------:R-:W-:Y:S01]  /*14c0*/  UIMAD UR10, UR14, UR10, UR19 ;  /* 0x0000000a0e0a72a4 */ /* 0x000fe2000f8e0213 */
[----:B------:R-:W-:-:S02]  /*14d0*/  @!UP0 UMOV UR8, UR11 ;  /* 0x0000000b00088c82 */ /* 0x000fc40008000000 */
[----:B------:R-:W-:Y:S02]  /*14e0*/  @!UP0 USHF.R.U32.HI UR8, URZ, UR9, UR8 ;  /* 0x00000009ff088299 */ /* 0x000fe40008011608 */
[----:B------:R-:W-:Y:S02]  /*14f0*/  UIADD3 UR9, UPT, UPT, -UR7, URZ, URZ ;  /* 0x000000ff07097290 */ /* 0x000fe4000fffe1ff */
[----:B------:R-:W-:Y:S02]  /*1500*/  @!UP0 USEL UR8, UR5, UR8, !UP2 ;  /* 0x0000000805088287 */ /* 0x000fe4000d000000 */
[----:B------:R-:W-:Y:S02]  /*1510*/  UIMAD UR9, UR20, UR9, UR4 ;  /* 0x00000009140972a4 */ /* 0x000fe4000f8e0204 */
[----:B------:R-:W-:Y:S02]  /*1520*/  @!UP0 UIADD3 UR7, UPT, UPT, UR7, -UR8, URZ ;  /* 0x8000000807078290 */ /* 0x000fe4000fffe0ff */
[----:B------:R-:W-:-:S02]  /*1530*/  @!UP0 UIMAD UR6, UR9, UR6, UR8 ;  /* 0x00000006090682a4 */ /* 0x000fc4000f8e0208 */
[----:B------:R-:W-:-:S04]  /*1540*/  @!UP0 UIMAD UR4, UR7, UR20, UR5 ;  /* 0x00000014070482a4 */ /* 0x000fc8000f8e0205 */
[----:B------:R-:W-:Y:S01]  /*1550*/  UIMAD UR19, UR4, UR14, UR10 ;  /* 0x0000000e041372a4 */ /* 0x000fe2000f8e020a */
[----:B------:R-:W-:Y:S02]  /*1560*/  @!UP0 UMOV UR5, UR6 ;  /* 0x0000000600058c82 */ /* 0x000fe40008000000 */
[----:B------:R-:W-:-:S12]  /*1570*/  UIMAD UR45, UR5, UR21, UR45 ;  /* 0x00000015052d72a4 */ /* 0x000fd8000f8e022d */
.L_x_18:
[----:B------:R-:W-:-:S09]  /*1580*/  UISETP.NE.AND UP0, UPT, UR24, 0x1, UPT ;  /* 0x000000011800788c */ /* 0x000fd2000bf05270 */
[----:B------:R-:W-:Y:S05]  /*1590*/  BRA.U UP0, `(.L_x_19) ;  /* 0x0000000100407547 */ /* 0x000fea000b800000 */
[----:B------:R-:W2:Y:S01]  /*15a0*/  LDCU.128 UR8, c[0x0][0xc10] ;  /* 0x00018200ff0877ac */ /* 0x000ea20008000c00 */
[----:B------:R-:W3:Y:S01]  /*15b0*/  LDCU UR12, c[0x0][0xc0c] ;  /* 0x00018180ff0c77ac */ /* 0x000ee20008000800 */
[----:B------:R-:W4:Y:S01]  /*15c0*/  LDCU UR13, c[0x0][0xc20] ;  /* 0x00018400ff0d77ac */ /* 0x000f220008000800 */
[----:B--2---:R-:W-:Y:S02]  /*15d0*/  UIMAD.WIDE.U32 UR4, UR45, UR8, URZ ;  /* 0x000000082d0472a5 */ /* 0x004fe4000f8e00ff */
[----:B------:R-:W-:Y:S02]  /*15e0*/  UIMAD.WIDE.U32 UR6, UR19, UR11, URZ ;  /* 0x0000000b130672a5 */ /* 0x000fe4000f8e00ff */
[----:B---3--:R-:W-:Y:S02]  /*15f0*/  UISETP.NE.AND UP0, UPT, UR12, 0x1, UPT ;  /* 0x000000010c00788c */ /* 0x008fe4000bf05270 */
[----:B------:R-:W-:-:S03]  /*1600*/  USHF.R.U32.HI UR5, URZ, UR9, UR5 ;  /* 0x00000009ff057299 */ /* 0x000fc60008011605 */
[----:B------:R-:W-:Y:S01]  /*1610*/  UMOV UR4, UR7 ;  /* 0x0000000700047c82 */ /* 0x000fe20008000000 */
[----:B------:R-:W-:Y:S02]  /*1620*/  USEL UR5, UR45, UR5, !UP0 ;  /* 0x000000052d057287 */ /* 0x000fe4000c000000 */
[----:B------:R-:W-:Y:S02]  /*1630*/  UISETP.NE.AND UP0, UPT, UR10, 0x1, UPT ;  /* 0x000000010a00788c */ /* 0x000fe4000bf05270 */
[----:B----4-:R-:W-:-:S04]  /*1640*/  USHF.R.U32.HI UR4, URZ, UR13, UR4 ;  /* 0x0000000dff047299 */ /* 0x010fc80008011604 */
[----:B------:R-:W-:-:S04]  /*1650*/  USEL UR4, UR19, UR4, !UP0 ;  /* 0x0000000413047287 */ /* 0x000fc8000c000000 */
[----:B------:R-:W-:Y:S02]  /*1660*/  UIADD3 UR6, UPT, UPT, -UR4, UR5, URZ ;  /* 0x0000000504067290 */ /* 0x000fe4000fffe1ff */
[----:B------:R-:W-:Y:S02]  /*1670*/  UIADD3 UR4, UPT, UPT, UR4, -UR5, URZ ;  /* 0x8000000504047290 */ /* 0x000fe4000fffe0ff */
[----:B------:R-:W-:Y:S02]  /*1680*/  UIMAD UR19, UR6, UR10, UR19 ;  /* 0x0000000a061372a4 */ /* 0x000fe4000f8e0213 */
[----:B------:R-:W-:-:S12]  /*1690*/  UIMAD UR45, UR4, UR12, UR45 ;  /* 0x0000000c042d72a4 */ /* 0x000fd8000f8e022d */
.L_x_19:
[----:B------:R-:W-:Y:S05]  /*16a0*/  BRA.U !UP6, `(.L_x_20) ;  /* 0x000000010e0c7547 */ /* 0x000fea000b800000 */
[----:B------:R-:W-:Y:S01]  /*16b0*/  UCGABAR_WAIT ;  /* 0x0000000000007dc7 */ /* 0x000fe20008000000 */
[----:B------:R-:W-:Y:S01]  /*16c0*/  CCTL.IVALL ;  /* 0x00000000ff00798f */ /* 0x000fe20002000000 */
[----:B------:R-:W-:Y:S05]  /*16d0*/  BRA `(.L_x_21) ;  /* 0x0000000000047947 */ /* 0x000fea0003800000 */
.L_x_20:
[----:B------:R-:W-:Y:S06]  /*16e0*/  BAR.SYNC.DEFER_BLOCKING 0x0 ;  /* 0x0000000000007b1d */ /* 0x000fec0000010000 */
.L_x_21:
[----:B------:R-:W-:Y:S05]  /*16f0*/  BRA.U UP5, `(.L_x_22) ;  /* 0x0000001d05d87547 */ /* 0x000fea000b800000 */
[----:B------:R-:W2:Y:S01]  /*1700*/  LDCU UR5, c[0x0][0x388] ;  /* 0x00007100ff0577ac */ /* 0x000ea20008000800 */
[----:B------:R-:W-:Y:S01]  /*1710*/  PLOP3.LUT P1, PT, PT, PT, UP3, 0x80, 0x8 ;  /* 0x000000000008781c */ /* 0x000fe20003f2f038 */
[----:B------:R-:W-:Y:S01]  /*1720*/  IMAD.MOV.U32 R2, RZ, RZ, RZ ;  /* 0x000000ffff027224 */ /* 0x000fe200078e00ff */
[----:B------:R-:W-:Y:S01]  /*1730*/  ISETP.EQ.OR P2, PT, R3, RZ, P3 ;  /* 0x000000ff0300720c */ /* 0x000fe20001f42670 */
[----:B------:R-:W3:Y:S01]  /*1740*/  LDCU UR8, c[0x0][0x38c] ;  /* 0x00007180ff0877ac */ /* 0x000ee20008000800 */
[----:B------:R-:W-:Y:S01]  /*1750*/  PLOP3.LUT P1, PT, P1, PT, PT, 0x8, 0x80 ;  /* 0x000000000080781c */ /* 0x000fe20000f2e170 */
[----:B------:R-:W4:Y:S01]  /*1760*/  LDCU.64 UR6, c[0x0][0x390] ;  /* 0x00007200ff0677ac */ /* 0x000f220008000a00 */
[----:B------:R-:W-:Y:S02]  /*1770*/  USHF.L.U32 UR54, UR22, 0x6, URZ ;  /* 0x0000000616367899 */ /* 0x000fe400080006ff */
[----:B------:R-:W-:Y:S01]  /*1780*/  UISETP.NE.AND UP1, UPT, UR18, URZ, UPT ;  /* 0x000000ff1200728c */ /* 0x000fe2000bf25270 */
[----:B------:R-:W1:Y:S01]  /*1790*/  LDCU UR53, c[0x0][0x370] ;  /* 0x00006e00ff3577ac */ /* 0x000e620008000800 */
[----:B--2---:R-:W-:Y:S01]  /*17a0*/  UIADD3 UR5, UPT, UPT, UR5, 0x3f, URZ ;  /* 0x0000003f05057890 */ /* 0x004fe2000fffe0ff */
[----:B------:R-:W2:Y:S03]  /*17b0*/  LDCU.64 UR46, c[0x0][0x348] ;  /* 0x00006900ff2e77ac */ /* 0x000ea60008000a00 */
[----:B------:R-:W-:-:S02]  /*17c0*/  USHF.R.S32.HI UR4, URZ, 0x1f, UR5 ;  /* 0x0000001fff047899 */ /* 0x000fc40008011405 */
[----:B------:R-:W-:Y:S02]  /*17d0*/  ULOP3.LUT UR54, UR54, 0x40, URZ, 0xc0, !UPT ;  /* 0x0000004036367892 */ /* 0x000fe4000f8ec0ff */
[----:B------:R-:W-:Y:S01]  /*17e0*/  ULEA.HI UR4, UR4, UR5, URZ, 0x6 ;  /* 0x0000000504047291 */ /* 0x000fe2000f8f30ff */
[----:B------:R-:W1:Y:S03]  /*17f0*/  LDCU UR52, c[0x0][0x374] ;  /* 0x00006e80ff3477ac */ /* 0x000e660008000800 */
[----:B------:R-:W-:Y:S02]  /*1800*/  USHF.R.S32.HI UR4, URZ, 0x6, UR4 ;  /* 0x00000006ff047899 */ /* 0x000fe40008011404 */
[----:B------:R-:W-:Y:S02]  /*1810*/  USEL UR38, UR69, 0x2, UP1 ;  /* 0x0000000245267887 */ /* 0x000fe40008800000 */
[----:B---3--:R-:W-:Y:S01]  /*1820*/  UIMAD UR4, UR4, UR8, URZ ;  /* 0x00000008040472a4 */ /* 0x008fe2000f8e02ff */
[----:B------:R-:W-:Y:S01]  /*1830*/  UMOV UR27, 0x1 ;  /* 0x00000001001b7882 */ /* 0x000fe20000000000 */
[----:B------:R-:W-:-:S02]  /*1840*/  UMOV UR30, URZ ;  /* 0x000000ff001e7c82 */ /* 0x000fc40008000000 */
[----:B----4-:R-:W-:Y:S01]  /*1850*/  UIMAD UR4, UR4, UR6, URZ ;  /* 0x00000006040472a4 */ /* 0x010fe2000f8e02ff */
[----:B------:R-:W-:Y:S01]  /*1860*/  UMOV UR31, URZ ;  /* 0x000000ff001f7c82 */ /* 0x000fe20008000000 */
[----:B------:R-:W-:Y:S02]  /*1870*/  UMOV UR42, URZ ;  /* 0x000000ff002a7c82 */ /* 0x000fe40008000000 */
[----:B------:R-:W-:-:S04]  /*1880*/  UIMAD UR55, UR4, UR7, URZ ;  /* 0x00000007043772a4 */ /* 0x000fc8000f8e02ff */
[----:B------:R-:W-:Y:S02]  /*1890*/  UISETP.NE.AND UP2, UPT, UR55, URZ, UPT ;  /* 0x000000ff3700728c */ /* 0x000fe4000bf45270 */
[----:B------:R-:W-:-:S04]  /*18a0*/  UISETP.LT.U32.AND UP0, UPT, UR55, 0xd, UPT ;  /* 0x0000000d3700788c */ /* 0x000fc8000bf01070 */
[----:B------:R-:W-:-:S04]  /*18b0*/  USEL UR4, UR55, 0xd, UP0 ;  /* 0x0000000d37047887 */ /* 0x000fc80008000000 */
[----:B------:R-:W-:Y:S02]  /*18c0*/  UIADD3 UR5, UPT, UPT, UR4, -0x1, URZ ;  /* 0xffffffff04057890 */ /* 0x000fe4000fffe0ff */
[----:B------:R-:W-:Y:S02]  /*18d0*/  @!UP2 UIADD3 UR5, UPT, UPT, UR4, URZ, URZ ;  /* 0x000000ff0405a290 */ /* 0x000fe4000fffe0ff */
[----:B------:R-:W-:Y:S02]  /*18e0*/  UIADD3 UR51, UPT, UPT, UR55, -UR4, URZ ;  /* 0x8000000437337290 */ /* 0x000fe4000fffe0ff */
[----:B-12---:R-:W-:-:S12]  /*18f0*/  UIADD3 UR56, UPT, UPT, UR5, 0x1, URZ ;  /* 0x0000000105387890 */ /* 0x006fd8000fffe0ff */
.L_x_40:
[----:B------:R-:W1:Y:S01]  /*1900*/  S2UR UR36, SR_CgaCtaId ;  /* 0x00000000002479c3 */ /* 0x000e620000008800 */
[----:B------:R-:W-:Y:S01]  /*1910*/  UMOV UR4, 0x400 ;  /* 0x0000040000047882 */ /* 0x000fe20000000000 */
[----:B------:R-:W-:Y:S01]  /*1920*/  MOV R0, UR27 ;  /* 0x0000001b00007c02 */ /* 0x000fe20008000f00 */
[----:B------:R-:W-:Y:S02]  /*1930*/  UISETP.NE.AND UP0, UPT, UR55, URZ, UPT ;  /* 0x000000ff3700728c */ /* 0x000fe4000bf05270 */
[----:B------:R-:W-:Y:S01]  /*1940*/  ULEA UR19, UR19, UR54, 0x7 ;  /* 0x0000003613137291 */ /* 0x000fe2000f8e38ff */
[----:B------:R-:W-:Y:S01]  /*1950*/  SHF.L.U32 R0, R0, 0x1f, RZ ;  /* 0x0000001f00007819 */ /* 0x000fe200000006ff */
[----:B------:R-:W-:Y:S01]  /*1960*/  UMOV UR28, URZ ;  /* 0x000000ff001c7c82 */ /* 0x000fe20008000000 */
[----:B------:R-:W-:Y:S01]  /*1970*/  UMOV UR22, URZ ;  /* 0x000000ff00167c82 */ /* 0x000fe20008000000 */
[----:B------:R-:W-:Y:S01]  /*1980*/  UMOV UR21, URZ ;  /* 0x000000ff00157c82 */ /* 0x000fe20008000000 */
[----:B------:R-:W-:Y:S01]  /*1990*/  UMOV UR20, URZ ;  /* 0x000000ff00147c82 */ /* 0x000fe20008000000 */
[----:B-1----:R-:W-:-:S04]  /*19a0*/  ULEA UR36, UR36, UR4, 0x18 ;  /* 0x0000000424247291 */ /* 0x002fc8000f8ec0ff */
[----:B------:R-:W-:-:S09]  /*19b0*/  ULEA UR4, UR30, UR36, 0x3 ;  /* 0x000000241e047291 */ /* 0x000fd2000f8e18ff */
[----:B------:R1:W2:Y:S01]  /*19c0*/  SYNCS.PHASECHK.TRANS64.TRYWAIT P0, [UR4+0x68], R0 ;  /* 0x00006800ff0075a7 */ /* 0x0002a20008001104 */
[----:B------:R-:W-:-:S04]  /*19d0*/  ULEA.HI UR4, UR45, UR45, URZ, 0x1 ;  /* 0x0000002d2d047291 */ /* 0x000fc8000f8f08ff */
[----:B------:R-:W-:-:S04]  /*19e0*/  USHF.L.U32 UR4, UR4, 0x6, URZ ;  /* 0x0000000604047899 */ /* 0x000fc800080006ff */
[----:B------:R-:W-:Y:S01]  /*19f0*/  ULOP3.LUT UR43, UR54, 0xffffff80, UR4, 0xf8, !UPT ;  /* 0xffffff80362b7892 */ /* 0x000fe2000f8ef804 */
[----:B------:R-:W-:Y:S11]  /*1a00*/  BRA.U !UP0, `(.L_x_23) ;  /* 0x0000000508a87547 */ /* 0x000ff6000b800000 */
[----:B------:R-:W3:Y:S01]  /*1a10*/  LDCU.128 UR12, c[0x0][0x480] ;  /* 0x00009000ff0c77ac */ /* 0x000ee20008000c00 */
[----:B------:R-:W4:Y:S01]  /*1a20*/  LDCU.128 UR8, c[0x0][0x490] ;  /* 0x00009200ff0877ac */ /* 0x000f220008000c00 */
[----:B------:R-:W1:Y:S01]  /*1a30*/  LDCU.64 UR20, c[0x0][0x4c0] ;  /* 0x00009800ff1477ac */ /* 0x000e620008000a00 */
[----:B------:R-:W1:Y:S01]  /*1a40*/  LDCU.64 UR16, c[0x0][0x4f0] ;  /* 0x00009e00ff1077ac */ /* 0x000e620008000a00 */
[----:B------:R-:W1:Y:S01]  /*1a50*/  LDCU UR18, c[0x0][0x4c8] ;  /* 0x00009900ff1277ac */ /* 0x000e620008000800 */
[----:B---3--:R-:W-:Y:S02]  /*1a60*/  UIMAD.WIDE.U32 UR4, UR43, UR13, URZ ;  /* 0x0000000d2b0472a5 */ /* 0x008fe4000f8e00ff */
[----:B------:R-:W-:Y:S02]  /*1a70*/  UISETP.NE.AND UP0, UPT, UR12, 0x1, UPT ;  /* 0x000000010c00788c */ /* 0x000fe4000bf05270 */
[----:B------:R-:W-:Y:S01]  /*1a80*/  USHF.R.U32.HI UR5, URZ, UR14, UR5 ;  /* 0x0000000eff057299 */ /* 0x000fe20008011605 */
[----:B------:R-:W3:Y:S03]  /*1a90*/  LDCU UR48, c[0x0][0x38c] ;  /* 0x00007180ff3077ac */ /* 0x000ee60008000800 */
[----:B------:R-:W-:-:S02]  /*1aa0*/  USEL UR5, UR43, UR5, !UP0 ;  /* 0x000000052b057287 */ /* 0x000fc4000c000000 */
[----:B------:R-:W-:Y:S02]  /*1ab0*/  UISETP.NE.AND UP0, UPT, UR15, 0x1, UPT ;  /* 0x000000010f00788c */ /* 0x000fe4000bf05270 */
[----:B----4-:R-:W-:Y:S01]  /*1ac0*/  UIMAD.WIDE.U32 UR6, UR5, UR8, URZ ;  /* 0x00000008050672a5 */ /* 0x010fe2000f8e00ff */
[----:B------:R-:W4:Y:S01]  /*1ad0*/  LDCU UR8, c[0x0][0x4a0] ;  /* 0x00009400ff0877ac */ /* 0x000f220008000800 */
[----:B------:R-:W1:Y:S05]  /*1ae0*/  LDCU UR23, c[0x0][0x4cc] ;  /* 0x00009980ff1777ac */ /* 0x000e6a0008000800 */
[----:B------:R-:W-:Y:S01]  /*1af0*/  UMOV UR4, UR7 ;  /* 0x0000000700047c82 */ /* 0x000fe20008000000 */
[----:B------:R-:W1:Y:S01]  /*1b00*/  LDCU.64 UR40, c[0x0][0x390] ;  /* 0x00007200ff2877ac */ /* 0x000e620008000a00 */
[----:B------:R-:W-:Y:S01]  /*1b10*/  USHF.R.U32.HI UR4, URZ, UR9, UR4 ;  /* 0x00000009ff047299 */ /* 0x000fe20008011604 */
[----:B------:R-:W1:Y:S03]  /*1b20*/  LDCU UR9, c[0x0][0x4ec] ;  /* 0x00009d80ff0977ac */ /* 0x000e660008000800 */
[----:B------:R-:W-:-:S02]  /*1b30*/  USEL UR4, UR5, UR4, !UP0 ;  /* 0x0000000405047287 */ /* 0x000fc4000c000000 */
[----:B------:R-:W-:Y:S02]  /*1b40*/  UISETP.NE.AND UP0, UPT, UR10, 0x1, UPT ;  /* 0x000000010a00788c */ /* 0x000fe4000bf05270 */
[----:B------:R-:W-:Y:S01]  /*1b50*/  UIMAD.WIDE.U32 UR6, UR4, UR11, URZ ;  /* 0x0000000b040672a5 */ /* 0x000fe2000f8e00ff */
[----:B------:R-:W1:Y:S01]  /*1b60*/  LDCU.64 UR24, c[0x0][0x4d0] ;  /* 0x00009a00ff1877ac */ /* 0x000e620008000a00 */
[----:B------:R-:W-:-:S05]  /*1b70*/  UIADD3 UR42, UPT, UPT, UR56, UR31, URZ ;  /* 0x0000001f382a7290 */ /* 0x000fca000fffe0ff */
[----:B------:R-:W-:Y:S01]  /*1b80*/  UMOV UR6, UR7 ;  /* 0x0000000700067c82 */ /* 0x000fe20008000000 */
[----:B------:R-:W-:Y:S02]  /*1b90*/  UIADD3 UR7, UPT, UPT, -UR4, URZ, URZ ;  /* 0x000000ff04077290 */ /* 0x000fe4000fffe1ff */
[----:B----4-:R-:W-:Y:S02]  /*1ba0*/  USHF.R.U32.HI UR6, URZ, UR8, UR6 ;  /* 0x00000008ff067299 */ /* 0x010fe40008011606 */
[----:B------:R-:W-:Y:S02]  /*1bb0*/  UIADD3 UR8, UPT, UPT, -UR5, URZ, URZ ;  /* 0x000000ff05087290 */ /* 0x000fe4000fffe1ff */
[----:B------:R-:W-:Y:S02]  /*1bc0*/  USEL UR14, UR4, UR6, !UP0 ;  /* 0x00000006040e7287 */ /* 0x000fe4000c000000 */
[----:B------:R-:W-:Y:S02]  /*1bd0*/  UIMAD UR7, UR15, UR7, UR5 ;  /* 0x000000070f0772a4 */ /* 0x000fe4000f8e0205 */
[----:B------:R-:W-:-:S02]  /*1be0*/  UIADD3 UR6, UPT, UPT, -UR14, URZ, URZ ;  /* 0x000000ff0e067290 */ /* 0x000fc4000fffe1ff */
[----:B------:R-:W-:Y:S02]  /*1bf0*/  UIMAD UR8, UR12, UR8, UR43 ;  /* 0x000000080c0872a4 */ /* 0x000fe4000f8e022b */
[----:B------:R-:W-:Y:S02]  /*1c00*/  UIMAD UR13, UR10, UR6, UR4 ;  /* 0x000000060a0d72a4 */ /* 0x000fe4000f8e0204 */
[----:B-1----:R-:W-:Y:S02]  /*1c10*/  UIMAD UR11, UR8, UR20, UR9 ;  /* 0x00000014080b72a4 */ /* 0x002fe4000f8e0209 */
[----:B------:R-:W-:Y:S01]  /*1c20*/  UIMAD UR12, UR7, UR21, UR16 ;  /* 0x00000015070c72a4 */ /* 0x000fe2000f8e0210 */
[----:B------:R-:W1:Y:S02]  /*1c30*/  LDCU.64 UR4, c[0x0][0x4f8] ;  /* 0x00009f00ff0477ac */ /* 0x000e640008000a00 */
[----:B------:R-:W4:Y:S01]  /*1c40*/  LDCU UR6, c[0x0][0x500] ;  /* 0x0000a000ff0677ac */ /* 0x000f220008000800 */
[----:B------:R-:W-:Y:S01]  /*1c50*/  UIMAD UR13, UR13, UR18, UR17 ;  /* 0x000000120d0d72a4 */ /* 0x000fe2000f8e0211 */
[----:B------:R-:W-:Y:S01]  /*1c60*/  UMOV UR28, URZ ;  /* 0x000000ff001c7c82 */ /* 0x000fe20008000000 */
[----:B------:R-:W-:Y:S01]  /*1c70*/  UMOV UR7, UR30 ;  /* 0x0000001e00077c82 */ /* 0x000fe20008000000 */
[----:B------:R-:W-:Y:S01]  /*1c80*/  UMOV UR20, URZ ;  /* 0x000000ff00147c82 */ /* 0x000fe20008000000 */
[----:B------:R-:W-:Y:S01]  /*1c90*/  UMOV UR21, URZ ;  /* 0x000000ff00157c82 */ /* 0x000fe20008000000 */
[----:B---3--:R-:W-:-:S07]  /*1ca0*/  UMOV UR22, URZ ;  /* 0x000000ff00167c82 */ /* 0x008fce0008000000 */
.L_x_29:
[----:B------:R-:W-:Y:S01]  /*1cb0*/  @!P3 MOV R3, 0x8000 ;  /* 0x000080000003b802 */ /* 0x000fe20000000f00 */
[----:B------:R-:W-:Y:S01]  /*1cc0*/  ULEA UR9, UR7, UR36, 0x3 ;  /* 0x0000002407097291 */ /* 0x000fe2000f8e18ff */
[----:B--2---:R-:W-:Y:S11]  /*1cd0*/  @P0 BRA `(.L_x_24) ;  /* 0x0000000000100947 */ /* 0x004ff60003800000 */
[----:B------:R-:W-:Y:S04]  /*1ce0*/  MOV R4, UR27 ;  /* 0x0000001b00047c02 */ /* 0x000fe80008000f00 */
[----:B------:R-:W-:Y:S04]  /*1cf0*/  SHF.L.U32 R4, R4, 0x1f, RZ ;  /* 0x0000001f04047819 */ /* 0x000fe800000006ff */
[----:B------:R-:W2:Y:S02]  /*1d00*/  SYNCS.PHASECHK.TRANS64.TRYWAIT P0, [UR9+0x68], R4 ;  /* 0x00006804ff0075a7 */ /* 0x000ea40008001109 */
[----:B--2---:R-:W-:Y:S05]  /*1d10*/  @!P0 BRA `(.L_x_25) ;  /* 0x0000007c007c8947 */ /* 0x004fea0003800000 */
.L_x_24:
[----:B------:R3:W-:Y:S01]  /*1d20*/  @!P3 SYNCS.ARRIVE.TRANS64 RZ, [UR9], R3 ;  /* 0x00000003ffffb9a7 */ /* 0x0007e20008000009 */
[----:B------:R-:W-:Y:S04]  /*1d30*/  ULOP3.LUT UR8, UR38, 0x2, URZ, 0xfc, !UPT ;  /* 0x0000000226087892 */ /* 0x000fe8000f8efcff */
[----:B------:R-:W-:Y:S09]  /*1d40*/  UISETP.NE.AND UP0, UPT, UR8, 0x2, UPT ;  /* 0x000000020800788c */ /* 0x000ff2000bf05270 */
[----:B------:R-:W-:Y:S05]  /*1d50*/  BRA.U UP0, `(.L_x_26) ;  /* 0x0000000100047547 */ /* 0x000fea000b800000 */
[----:B-1--4-:R-:W-:Y:S05]  /*1d60*/  BPT.TRAP 0x1 ;  /* 0x000000040000795c */ /* 0x012fea0000300000 */
.L_x_26:
[----:B------:R-:W-:Y:S04]  /*1d70*/  BSSY.RECONVERGENT B0, `(.L_x_27) ;  /* 0x0000003000007945 */ /* 0x000fe80003800200 */
[----:B------:R-:W-:Y:S05]  /*1d80*/  @P2 BRA `(.L_x_28) ;  /* 0x0000000000042947 */ /* 0x000fea0003800000 */
[----:B-1--4-:R-:W-:Y:S05]  /*1d90*/  BPT.TRAP 0x1 ;  /* 0x000000040000795c */ /* 0x012fea0000300000 */
.L_x_28:
[----:B-1--4-:R-:W-:Y:S05]  /*1da0*/  BSYNC.RECONVERGENT B0 ;  /* 0x0000000000007941 */ /* 0x012fea0003800200 */
.L_x_27:
[----:B------:R-:W-:Y:S02]  /*1db0*/  UIADD3 UR8, UPT, UPT, UR7, 0x1, URZ ;  /* 0x0000000107087890 */ /* 0x000fe4000fffe0ff */
[----:B------:R-:W-:Y:S02]  /*1dc0*/  UIMAD UR15, UR20, UR23, UR4 ;  /* 0x00000017140f72a4 */ /* 0x000fe4000f8e0204 */
[----:B------:R-:W-:Y:S02]  /*1dd0*/  UISETP.NE.AND UP0, UPT, UR8, 0xd, UPT ;  /* 0x0000000d0800788c */ /* 0x000fe4000bf05270 */
[----:B------:R-:W-:Y:S02]  /*1de0*/  ULEA UR16, UR7, UR36, 0xd ;  /* 0x0000002407107291 */ /* 0x000fe4000f8e68ff */
[----:B------:R-:W-:Y:S02]  /*1df0*/  USEL UR10, URZ, 0x1, UP0 ;  /* 0x00000001ff0a7887 */ /* 0x000fe40008000000 */
[----:B------:R-:W-:Y:S02]  /*1e00*/  USEL UR30, UR8, URZ, UP0 ;  /* 0x000000ff081e7287 */ /* 0x000fe40008000000 */
[----:B------:R-:W-:Y:S02]  /*1e10*/  ULOP3.LUT UR27, UR27, UR10, URZ, 0x3c, !UPT ;  /* 0x0000000a1b1b7292 */ /* 0x000fe4000f8e3cff */
[----:B------:R-:W-:Y:S02]  /*1e20*/  ULEA UR8, UR30, UR36, 0x3 ;  /* 0x000000241e087291 */ /* 0x000fe4000f8e18ff */
[----:B------:R-:W-:Y:S02]  /*1e30*/  UIADD3 UR34, UP0, UPT, UR46, 0x80, URZ ;  /* 0x000000802e227890 */ /* 0x000fe4000ff1e0ff */
[----:B------:R-:W-:Y:S01]  /*1e40*/  ULOP3.LUT UR9, UR9, 0xfefffff8, URZ, 0xc0, !UPT ;  /* 0xfefffff809097892 */ /* 0x000fe2000f8ec0ff */
[----:B--2---:R-:W-:Y:S01]  /*1e50*/  MOV R0, UR27 ;  /* 0x0000001b00007c02 */ /* 0x004fe20008000f00 */
[----:B------:R-:W-:Y:S02]  /*1e60*/  USHF.L.U32 UR10, UR28, 0x6, URZ ;  /* 0x000000061c0a7899 */ /* 0x000fe400080006ff */
[----:B------:R-:W-:Y:S01]  /*1e70*/  UIADD3.X UR35, UPT, UPT, URZ, UR47, URZ, UP0, !UPT ;  /* 0x0000002fff237290 */ /* 0x000fe200087fe4ff */
[----:B------:R-:W-:Y:S01]  /*1e80*/  SHF.L.U32 R0, R0, 0x1f, RZ ;  /* 0x0000001f00007819 */ /* 0x000fe200000006ff */
[----:B------:R-:W-:Y:S02]  /*1e90*/  UIADD3 UR32, UP3, UPT, UR46, 0x200, URZ ;  /* 0x000002002e207890 */ /* 0x000fe4000ff7e0ff */
[----:B------:R-:W-:Y:S01]  /*1ea0*/  UIADD3 UR37, UPT, UPT, UR20, 0x1, URZ ;  /* 0x0000000114257890 */ /* 0x000fe2000fffe0ff */
[----:B------:R1:W2:Y:S01]  /*1eb0*/  SYNCS.PHASECHK.TRANS64.TRYWAIT P0, [UR8+0x68], R0 ;  /* 0x00006800ff0075a7 */ /* 0x0002a20008001108 */
[----:B------:R-:W-:Y:S02]  /*1ec0*/  UIMAD UR8, UR21, UR24, UR5 ;  /* 0x00000018150872a4 */ /* 0x000fe4000f8e0205 */
[----:B------:R-:W-:Y:S02]  /*1ed0*/  UIMAD UR7, UR22, UR25, UR6 ;  /* 0x00000019160772a4 */ /* 0x000fe4000f8e0206 */
[----:B------:R-:W-:Y:S02]  /*1ee0*/  ULEA UR15, UR8, UR15, 0x5 ;  /* 0x0000000f080f7291 */ /* 0x000fe4000f8e28ff */
[----:B------:R-:W-:Y:S02]  /*1ef0*/  UIADD3 UR8, UPT, UPT, UR16, 0x4300, URZ ;  /* 0x0000430010087890 */ /* 0x000fe4000fffe0ff */
[----:B------:R-:W-:Y:S02]  /*1f00*/  ULEA UR7, UR7, UR15, 0xa ;  /* 0x0000000f07077291 */ /* 0x000fe4000f8e50ff */
[----:B------:R-:W-:Y:S02]  /*1f10*/  UIADD3.X UR33, UPT, UPT, URZ, UR47, URZ, UP3, !UPT ;  /* 0x0000002fff217290 */ /* 0x000fe40009ffe4ff */
[----:B------:R-:W-:Y:S02]  /*1f20*/  UPRMT UR7, UR7, 0x5410, URZ ;  /* 0x0000541007077896 */ /* 0x000fe400080000ff */
[----:B------:R-:W-:Y:S02]  /*1f30*/  UIADD3 UR16, UPT, UPT, UR16, 0x1e300, URZ ;  /* 0x0001e30010107890 */ /* 0x000fe4000fffe0ff */
[----:B------:R-:W-:Y:S02]  /*1f40*/  UISETP.NE.AND UP2, UPT, UR37, UR48, UPT ;  /* 0x000000302500728c */ /* 0x000fe4000bf45270 */
[----:B------:R-:W-:Y:S02]  /*1f50*/  UIADD3 UR29, UPT, UPT, UR21, 0x1, URZ ;  /* 0x00000001151d7890 */ /* 0x000fe4000fffe0ff */
[----:B------:R-:W-:Y:S02]  /*1f60*/  UIADD3 UR26, UPT, UPT, UR22, 0x1, URZ ;  /* 0x00000001161a7890 */ /* 0x000fe4000fffe0ff */
[----:B------:R-:W-:Y:S01]  /*1f70*/  UIADD3 UR31, UPT, UPT, UR31, 0x1, URZ ;  /* 0x000000011f1f7890 */ /* 0x000fe2000fffe0ff */
[----:B------:R-:W-:Y:S01]  /*1f80*/  UMOV UR44, 0x0 ;  /* 0x00000000002c7882 */ /* 0x000fe20000000000 */
[----:B------:R-:W-:Y:S01]  /*1f90*/  UMOV UR45, 0x10000000 ;  /* 0x10000000002d7882 */ /* 0x000fe20000000000 */
[----:B------:R-:W-:Y:S02]  /*1fa0*/  UMOV UR17, UR9 ;  /* 0x0000000900117c82 */ /* 0x000fe40008000000 */
[----:B------:R-:W-:Y:S01]  /*1fb0*/  @UP2 UIADD3 UR29, UPT, UPT, UR21, URZ, URZ ;  /* 0x000000ff151d2290 */ /* 0x000fe2000fffe0ff */
[----:B------:R4:W-:Y:S01]  /*1fc0*/  UTMALDG.5D.IM2COL.2CTA [UR8], [UR34], UR7, desc[UR44] ;  /* 0x00002c08220073b4 */ /* 0x0009e20008261007 */
[----:B------:R-:W-:Y:S02]  /*1fd0*/  UMOV UR18, UR10 ;  /* 0x0000000a00127c82 */ /* 0x000fe40008000000 */
[----:B------:R-:W-:Y:S01]  /*1fe0*/  UISETP.NE.AND UP1, UPT, UR29, UR40, UPT ;  /* 0x000000281d00728c */ /* 0x000fe2000bf25270 */
[----:B------:R3:W-:Y:S10]  /*1ff0*/  UTMALDG.5D.2CTA [UR16], [UR32], desc[UR44] ;  /* 0x00002c10200075b4 */ /* 0x0007f40008221000 */
[----:B------:R-:W-:Y:S04]  /*2000*/  @UP1 UIADD3 UR26, UPT, UPT, UR22, URZ, URZ ;  /* 0x000000ff161a1290 */ /* 0x000fe8000fffe0ff */
[----:B------:R-:W-:Y:S02]  /*2010*/  UISETP.NE.AND UP0, UPT, UR26, UR41, UPT ;  /* 0x000000291a00728c */ /* 0x000fe4000bf05270 */
[----:B----4-:R-:W-:Y:S09]  /*2020*/  UIADD3 UR8, UPT, UPT, UR28, 0x1, URZ ;  /* 0x000000011c087890 */ /* 0x010ff2000fffe0ff */
[----:B------:R-:W-:Y:S01]  /*2030*/  @UP0 UIADD3 UR8, UPT, UPT, UR28, URZ, URZ ;  /* 0x000000ff1c080290 */ /* 0x000fe2000fffe0ff */
[----:B------:R-:W-:Y:S01]  /*2040*/  UMOV UR7, UR30 ;  /* 0x0000001e00077c82 */ /* 0x000fe20008000000 */
[----:B---3--:R-:W-:Y:S02]  /*2050*/  USEL UR22, UR26, URZ, UP0 ;  /* 0x000000ff1a167287 */ /* 0x008fe40008000000 */
[----:B------:R-:W-:Y:S02]  /*2060*/  UISETP.NE.AND UP0, UPT, UR31, UR42, UPT ;  /* 0x0000002a1f00728c */ /* 0x000fe4000bf05270 */
[----:B------:R-:W-:Y:S02]  /*2070*/  USEL UR20, UR37, URZ, UP2 ;  /* 0x000000ff25147287 */ /* 0x000fe40009000000 */
[----:B------:R-:W-:Y:S01]  /*2080*/  USEL UR21, UR29, URZ, UP1 ;  /* 0x000000ff1d157287 */ /* 0x000fe20008800000 */
[----:B------:R-:W-:Y:S04]  /*2090*/  UMOV UR28, UR8 ;  /* 0x00000008001c7c82 */ /* 0x000fe80008000000 */
[----:B-1----:R-:W-:Y:S07]  /*20a0*/  BRA.U UP0, `(.L_x_29) ;  /* 0xfffffffd00007547 */ /* 0x002fee000b83ffff */
.L_x_23:
[----:B------:R-:W-:Y:S01]  /*20b0*/  ULEA UR4, UR30, UR36, 0x3 ;  /* 0x000000241e047291 */ /* 0x000fe2000f8e18ff */
[----:B-1----:R-:W-:Y:S01]  /*20c0*/  MOV R0, UR27 ;  /* 0x0000001b00007c02 */ /* 0x002fe20008000f00 */
[----:B------:R-:W-:Y:S01]  /*20d0*/  @!P1 SYNCS.ARRIVE.TRANS64.A1T0 RZ, [UR36+0x118], RZ ;  /* 0x000118ffffff99a7 */ /* 0x000fe20008100024 */
[----:B------:R-:W-:Y:S02]  /*20e0*/  UISETP.GE.AND UP0, UPT, UR51, 0x1, UPT ;  /* 0x000000013300788c */ /* 0x000fe4000bf06270 */
[----:B------:R-:W-:-:S04]  /*20f0*/  SHF.L.U32 R0, R0, 0x1f, RZ ;  /* 0x0000001f00007819 */ /* 0x000fc800000006ff */
[----:B--2---:R1:W2:Y:S03]  /*2100*/  SYNCS.PHASECHK.TRANS64.TRYWAIT P0, [UR4+0x68], R0 ;  /* 0x00006800ff0075a7 */ /* 0x0042a60008001104 */
[----:B------:R-:W-:Y:S05]  /*2110*/  BRA.U !UP0, `(.L_x_30) ;  /* 0x0000000508a07547 */ /* 0x000fea000b800000 */
[----:B------:R-:W3:Y:S01]  /*2120*/  LDCU.128 UR8, c[0x0][0x480] ;  /* 0x00009000ff0877ac */ /* 0x000ee20008000c00 */
[----:B------:R-:W4:Y:S01]  /*2130*/  LDCU.128 UR32, c[0x0][0x490] ;  /* 0x00009200ff2077ac */ /* 0x000f220008000c00 */
[----:B------:R-:W1:Y:S01]  /*2140*/  LDCU UR13, c[0x0][0x4c8] ;  /* 0x00009900ff0d77ac */ /* 0x000e620008000800 */
        /* <DEDUP_REMOVED lines=10> */
[----:B------:R-:W1:Y:S05]  /*21f0*/  LDCU.64 UR40, c[0x0][0x390] ;  /* 0x00007200ff2877ac */ /* 0x000e6a0008000a00 */
[----:B------:R-:W-:Y:S01]  /*2200*/  UMOV UR4, UR7 ;  /* 0x0000000700047c82 */ /* 0x000fe20008000000 */
[----:B------:R-:W1:Y:S01]  /*2210*/  LDCU.64 UR24, c[0x0][0x4d0] ;  /* 0x00009a00ff1877ac */ /* 0x000e620008000a00 */
[----:B------:R-:W-:Y:S01]  /*2220*/  USHF.R.U32.HI UR4, URZ, UR33, UR4 ;  /* 0x00000021ff047299 */ /* 0x000fe20008011604 */
[----:B------:R-:W4:Y:S03]  /*2230*/  LDCU.64 UR32, c[0x0][0x4c0] ;  /* 0x00009800ff2077ac */ /* 0x000f260008000a00 */
[----:B------:R-:W-:-:S02]  /*2240*/  USEL UR4, UR5, UR4, !UP0 ;  /* 0x0000000405047287 */ /* 0x000fc4000c000000 */
[----:B------:R-:W-:Y:S02]  /*2250*/  UISETP.NE.AND UP0, UPT, UR34, 0x1, UPT ;  /* 0x000000012200788c */ /* 0x000fe4000bf05270 */
[----:B------:R-:W-:Y:S02]  /*2260*/  UIMAD.WIDE.U32 UR6, UR4, UR35, URZ ;  /* 0x00000023040672a5 */ /* 0x000fe4000f8e00ff */
[----:B------:R-:W-:Y:S01]  /*2270*/  UIADD3 UR42, UPT, UPT, UR51, UR42, URZ ;  /* 0x0000002a332a7290 */ /* 0x000fe2000fffe0ff */
[----:B------:R-:W-:-:S04]  /*2280*/  UMOV UR37, UR51 ;  /* 0x0000003300257c82 */ /* 0x000fc80008000000 */
[----:B------:R-:W-:Y:S01]  /*2290*/  UMOV UR6, UR7 ;  /* 0x0000000700067c82 */ /* 0x000fe20008000000 */
[----:B------:R-:W-:Y:S02]  /*22a0*/  UIADD3 UR7, UPT, UPT, -UR5, URZ, URZ ;  /* 0x000000ff05077290 */ /* 0x000fe4000fffe1ff */
[----:B---3--:R-:W-:Y:S02]  /*22b0*/  USHF.R.U32.HI UR6, URZ, UR9, UR6 ;  /* 0x00000009ff067299 */ /* 0x008fe40008011606 */
[----:B------:R-:W-:Y:S02]  /*22c0*/  UIMAD UR7, UR8, UR7, UR43 ;  /* 0x00000007080772a4 */ /* 0x000fe4000f8e022b */
[----:B------:R-:W-:Y:S02]  /*22d0*/  USEL UR14, UR4, UR6, !UP0 ;  /* 0x00000006040e7287 */ /* 0x000fe4000c000000 */
[----:B------:R-:W-:Y:S02]  /*22e0*/  UIADD3 UR6, UPT, UPT, -UR4, URZ, URZ ;  /* 0x000000ff04067290 */ /* 0x000fe4000fffe1ff */
[----:B------:R-:W-:-:S02]  /*22f0*/  UIADD3 UR9, UPT, UPT, -UR14, URZ, URZ ;  /* 0x000000ff0e097290 */ /* 0x000fc4000fffe1ff */
[----:B------:R-:W-:Y:S02]  /*2300*/  UIMAD UR12, UR11, UR6, UR5 ;  /* 0x000000060b0c72a4 */ /* 0x000fe4000f8e0205 */
[----:B------:R-:W-:Y:S02]  /*2310*/  UIMAD UR9, UR34, UR9, UR4 ;  /* 0x00000009220972a4 */ /* 0x000fe4000f8e0204 */
[----:B----4-:R-:W-:Y:S01]  /*2320*/  UIMAD UR11, UR7, UR32, UR10 ;  /* 0x00000020070b72a4 */ /* 0x010fe2000f8e020a */
[----:B------:R-:W3:Y:S02]  /*2330*/  LDCU UR43, c[0x0][0x38c] ;  /* 0x00007180ff2b77ac */ /* 0x000ee40008000800 */
[----:B------:R-:W4:Y:S01]  /*2340*/  LDCU UR6, c[0x0][0x500] ;  /* 0x0000a000ff0677ac */ /* 0x000f220008000800 */
[----:B------:R-:W2:Y:S01]  /*2350*/  LDCU.64 UR4, c[0x0][0x4f8] ;  /* 0x00009f00ff0477ac */ /* 0x000ea20008000a00 */
[----:B-1----:R-:W-:Y:S02]  /*2360*/  UIMAD UR12, UR12, UR33, UR16 ;  /* 0x000000210c0c72a4 */ /* 0x002fe4000f8e0210 */
[----:B------:R-:W-:Y:S01]  /*2370*/  UIMAD UR13, UR9, UR13, UR17 ;  /* 0x0000000d090d72a4 */ /* 0x000fe2000f8e0211 */
[----:B------:R-:W-:-:S11]  /*2380*/  UMOV UR7, UR30 ;  /* 0x0000001e00077c82 */ /* 0x000fd60008000000 */
.L_x_36:
[----:B------:R-:W-:Y:S01]  /*2390*/  @!P3 MOV R3, 0x8000 ;  /* 0x000080000003b802 */ /* 0x000fe20000000f00 */
[----:B------:R-:W-:Y:S01]  /*23a0*/  ULEA UR9, UR7, UR36, 0x3 ;  /* 0x0000002407097291 */ /* 0x000fe2000f8e18ff */
[----:B--23--:R-:W-:Y:S11]  /*23b0*/  @P0 BRA `(.L_x_31) ;  /* 0x0000000000100947 */ /* 0x00cff60003800000 */
[----:B------:R-:W-:Y:S04]  /*23c0*/  MOV R4, UR27 ;  /* 0x0000001b00047c02 */ /* 0x000fe80008000f00 */
[----:B------:R-:W-:Y:S04]  /*23d0*/  SHF.L.U32 R4, R4, 0x1f, RZ ;  /* 0x0000001f04047819 */ /* 0x000fe800000006ff */
[----:B------:R-:W1:Y:S02]  /*23e0*/  SYNCS.PHASECHK.TRANS64.TRYWAIT P0, [UR9+0x68], R4 ;  /* 0x00006804ff0075a7 */ /* 0x000e640008001109 */
[----:B-1----:R-:W-:Y:S05]  /*23f0*/  @!P0 BRA `(.L_x_32) ;  /* 0x0000007400dc8947 */ /* 0x002fea0003800000 */
.L_x_31:
[----:B------:R2:W-:Y:S01]  /*2400*/  @!P3 SYNCS.ARRIVE.TRANS64 RZ, [UR9], R3 ;  /* 0x00000003ffffb9a7 */ /* 0x0005e20008000009 */
[----:B------:R-:W-:Y:S04]  /*2410*/  ULOP3.LUT UR8, UR38, 0x2, URZ, 0xfc, !UPT ;  /* 0x0000000226087892 */ /* 0x000fe8000f8efcff */
[----:B------:R-:W-:Y:S09]  /*2420*/  UISETP.NE.AND UP0, UPT, UR8, 0x2, UPT ;  /* 0x000000020800788c */ /* 0x000ff2000bf05270 */
[----:B------:R-:W-:Y:S05]  /*2430*/  BRA.U UP0, `(.L_x_33) ;  /* 0x0000000100047547 */ /* 0x000fea000b800000 */
[----:B---34-:R-:W-:Y:S05]  /*2440*/  BPT.TRAP 0x1 ;  /* 0x000000040000795c */ /* 0x018fea0000300000 */
.L_x_33:
[----:B------:R-:W-:Y:S04]  /*2450*/  BSSY.RECONVERGENT B0, `(.L_x_34) ;  /* 0x0000003000007945 */ /* 0x000fe80003800200 */
[----:B------:R-:W-:Y:S05]  /*2460*/  @P2 BRA `(.L_x_35) ;  /* 0x0000000000042947 */ /* 0x000fea0003800000 */
[----:B---34-:R-:W-:Y:S05]  /*2470*/  BPT.TRAP 0x1 ;  /* 0x000000040000795c */ /* 0x018fea0000300000 */
.L_x_35:
[----:B---34-:R-:W-:Y:S05]  /*2480*/  BSYNC.RECONVERGENT B0 ;  /* 0x0000000000007941 */ /* 0x018fea0003800200 */
.L_x_34:
[----:B------:R-:W-:Y:S02]  /*2490*/  UIADD3 UR8, UPT, UPT, UR7, 0x1, URZ ;  /* 0x0000000107087890 */ /* 0x000fe4000fffe0ff */
[----:B------:R-:W-:Y:S02]  /*24a0*/  UIMAD UR16, UR20, UR23, UR4 ;  /* 0x00000017141072a4 */ /* 0x000fe4000f8e0204 */
[----:B------:R-:W-:Y:S02]  /*24b0*/  UISETP.NE.AND UP0, UPT, UR8, 0xd, UPT ;  /* 0x0000000d0800788c */ /* 0x000fe4000bf05270 */
[----:B------:R-:W-:Y:S02]  /*24c0*/  UIMAD UR15, UR21, UR24, UR5 ;  /* 0x00000018150f72a4 */ /* 0x000fe4000f8e0205 */
[----:B------:R-:W-:Y:S02]  /*24d0*/  USEL UR10, URZ, 0x1, UP0 ;  /* 0x00000001ff0a7887 */ /* 0x000fe40008000000 */
[----:B------:R-:W-:Y:S02]  /*24e0*/  USEL UR30, UR8, URZ, UP0 ;  /* 0x000000ff081e7287 */ /* 0x000fe40008000000 */
[----:B------:R-:W-:Y:S02]  /*24f0*/  ULOP3.LUT UR27, UR27, UR10, URZ, 0x3c, !UPT ;  /* 0x0000000a1b1b7292 */ /* 0x000fe4000f8e3cff */
[----:B------:R-:W-:Y:S02]  /*2500*/  ULEA UR8, UR30, UR36, 0x3 ;  /* 0x000000241e087291 */ /* 0x000fe4000f8e18ff */
[----:B------:R-:W-:Y:S02]  /*2510*/  ULEA UR17, UR7, UR36, 0xd ;  /* 0x0000002407117291 */ /* 0x000fe4000f8e68ff */
[----:B------:R-:W-:Y:S01]  /*2520*/  UIMAD UR7, UR22, UR25, UR6 ;  /* 0x00000019160772a4 */ /* 0x000fe2000f8e0206 */
[----:B-1----:R-:W-:Y:S01]  /*2530*/  MOV R0, UR27 ;  /* 0x0000001b00007c02 */ /* 0x002fe20008000f00 */
[----:B------:R-:W-:Y:S02]  /*2540*/  ULEA UR15, UR15, UR16, 0x5 ;  /* 0x000000100f0f7291 */ /* 0x000fe4000f8e28ff */
[----:B------:R-:W-:Y:S01]  /*2550*/  UIADD3 UR34, UP0, UPT, UR46, 0x80, URZ ;  /* 0x000000802e227890 */ /* 0x000fe2000ff1e0ff */
[----:B------:R-:W-:Y:S01]  /*2560*/  SHF.L.U32 R0, R0, 0x1f, RZ ;  /* 0x0000001f00007819 */ /* 0x000fe200000006ff */
[----:B------:R-:W-:Y:S02]  /*2570*/  ULEA UR7, UR7, UR15, 0xa ;  /* 0x0000000f07077291 */ /* 0x000fe4000f8e50ff */
[----:B------:R-:W-:Y:S01]  /*2580*/  ULOP3.LUT UR9, UR9, 0xfefffff8, URZ, 0xc0, !UPT ;  /* 0xfefffff809097892 */ /* 0x000fe2000f8ec0ff */
[----:B------:R1:W3:Y:S01]  /*2590*/  SYNCS.PHASECHK.TRANS64.TRYWAIT P0, [UR8+0x68], R0 ;  /* 0x00006800ff0075a7 */ /* 0x0002e20008001108 */
[----:B------:R-:W-:Y:S02]  /*25a0*/  USHF.L.U32 UR10, UR28, 0x6, URZ ;  /* 0x000000061c0a7899 */ /* 0x000fe400080006ff */
[----:B------:R-:W-:Y:S02]  /*25b0*/  UIADD3.X UR35, UPT, UPT, URZ, UR47, URZ, UP0, !UPT ;  /* 0x0000002fff237290 */ /* 0x000fe400087fe4ff */
[----:B------:R-:W-:Y:S02]  /*25c0*/  UIADD3 UR8, UPT, UPT, UR17, 0x4300, URZ ;  /* 0x0000430011087890 */ /* 0x000fe4000fffe0ff */
[----:B------:R-:W-:Y:S02]  /*25d0*/  UPRMT UR7, UR7, 0x5410, URZ ;  /* 0x0000541007077896 */ /* 0x000fe400080000ff */
[----:B------:R-:W-:Y:S02]  /*25e0*/  UIADD3 UR32, UP3, UPT, UR46, 0x200, URZ ;  /* 0x000002002e207890 */ /* 0x000fe4000ff7e0ff */
[----:B------:R-:W-:Y:S02]  /*25f0*/  UIADD3 UR16, UPT, UPT, UR17, 0x1e300, URZ ;  /* 0x0001e30011107890 */ /* 0x000fe4000fffe0ff */
[----:B------:R-:W-:Y:S02]  /*2600*/  UIADD3.X UR33, UPT, UPT, URZ, UR47, URZ, UP3, !UPT ;  /* 0x0000002fff217290 */ /* 0x000fe40009ffe4ff */
[----:B------:R-:W-:Y:S02]  /*2610*/  UIADD3 UR31, UPT, UPT, UR20, 0x1, URZ ;  /* 0x00000001141f7890 */ /* 0x000fe4000fffe0ff */
[----:B------:R-:W-:Y:S02]  /*2620*/  UIADD3 UR29, UPT, UPT, UR21, 0x1, URZ ;  /* 0x00000001151d7890 */ /* 0x000fe4000fffe0ff */
[----:B------:R-:W-:Y:S02]  /*2630*/  UISETP.NE.AND UP2, UPT, UR31, UR43, UPT ;  /* 0x0000002b1f00728c */ /* 0x000fe4000bf45270 */
[----:B------:R-:W-:Y:S01]  /*2640*/  UIADD3 UR26, UPT, UPT, UR22, 0x1, URZ ;  /* 0x00000001161a7890 */ /* 0x000fe2000fffe0ff */
[----:B------:R-:W-:Y:S01]  /*2650*/  UMOV UR44, 0x0 ;  /* 0x00000000002c7882 */ /* 0x000fe20000000000 */
[----:B------:R-:W-:Y:S01]  /*2660*/  UMOV UR45, 0x10000000 ;  /* 0x10000000002d7882 */ /* 0x000fe20000000000 */
[----:B------:R-:W-:Y:S01]  /*2670*/  UMOV UR17, UR9 ;  /* 0x0000000900117c82 */ /* 0x000fe20008000000 */
[----:B------:R4:W-:Y:S01]  /*2680*/  UTMALDG.5D.IM2COL.2CTA [UR8], [UR34], UR7, desc[UR44] ;  /* 0x00002c08220073b4 */ /* 0x0009e20008261007 */
[----:B------:R-:W-:Y:S04]  /*2690*/  UMOV UR18, UR10 ;  /* 0x0000000a00127c82 */ /* 0x000fe80008000000 */
[----:B------:R-:W-:Y:S04]  /*26a0*/  @UP2 UIADD3 UR29, UPT, UPT, UR21, URZ, URZ ;  /* 0x000000ff151d2290 */ /* 0x000fe8000fffe0ff */
[----:B------:R-:W-:Y:S01]  /*26b0*/  UISETP.NE.AND UP1, UPT, UR29, UR40, UPT ;  /* 0x000000281d00728c */ /* 0x000fe2000bf25270 */
[----:B------:R2:W-:Y:S10]  /*26c0*/  UTMALDG.5D.2CTA [UR16], [UR32], desc[UR44] ;  /* 0x00002c10200075b4 */ /* 0x0005f40008221000 */
[----:B------:R-:W-:Y:S04]  /*26d0*/  @UP1 UIADD3 UR26, UPT, UPT, UR22, URZ, URZ ;  /* 0x000000ff161a1290 */ /* 0x000fe8000fffe0ff */
[----:B------:R-:W-:Y:S02]  /*26e0*/  UISETP.NE.AND UP0, UPT, UR26, UR41, UPT ;  /* 0x000000291a00728c */ /* 0x000fe4000bf05270 */
[----:B----4-:R-:W-:Y:S09]  /*26f0*/  UIADD3 UR8, UPT, UPT, UR28, 0x1, URZ ;  /* 0x000000011c087890 */ /* 0x010ff2000fffe0ff */
[----:B------:R-:W-:Y:S02]  /*2700*/  @UP0 UIADD3 UR8, UPT, UPT, UR28, URZ, URZ ;  /* 0x000000ff1c080290 */ /* 0x000fe4000fffe0ff */
[----:B------:R-:W-:Y:S02]  /*2710*/  UIADD3 UR7, UPT, UPT, UR37, -0x1, URZ ;  /* 0xffffffff25077890 */ /* 0x000fe4000fffe0ff */
[----:B--2---:R-:W-:Y:S02]  /*2720*/  USEL UR22, UR26, URZ, UP0 ;  /* 0x000000ff1a167287 */ /* 0x004fe40008000000 */
[----:B------:R-:W-:Y:S02]  /*2730*/  UISETP.GT.U32.AND UP0, UPT, UR37, 0x1, UPT ;  /* 0x000000012500788c */ /* 0x000fe4000bf04070 */
[----:B------:R-:W-:Y:S02]  /*2740*/  USEL UR20, UR31, URZ, UP2 ;  /* 0x000000ff1f147287 */ /* 0x000fe40009000000 */
[----:B------:R-:W-:Y:S01]  /*2750*/  USEL UR21, UR29, URZ, UP1 ;  /* 0x000000ff1d157287 */ /* 0x000fe20008800000 */
[----:B------:R-:W-:Y:S01]  /*2760*/  UMOV UR37, UR7 ;  /* 0x0000000700257c82 */ /* 0x000fe20008000000 */
[----:B------:R-:W-:Y:S01]  /*2770*/  UMOV UR7, UR30 ;  /* 0x0000001e00077c82 */ /* 0x000fe20008000000 */
[----:B------:R-:W-:Y:S02]  /*2780*/  UMOV UR28, UR8 ;  /* 0x00000008001c7c82 */ /* 0x000fe40008000000 */
[----:B-1----:R-:W-:Y:S07]  /*2790*/  BRA.U UP0, `(.L_x_36) ;  /* 0xfffffff900fc7547 */ /* 0x002fee000b83ffff */
.L_x_30:
[----:B------:R-:W-:Y:S01]  /*27a0*/  SHF.L.U32 R3, R2, 0x1f, RZ ;  /* 0x0000001f02037819 */ /* 0x000fe200000006ff */
[----:B------:R-:W-:-:S03]  /*27b0*/  NOP ;  /* 0x0000000000007918 */ /* 0x000fc60000000000 */
[----:B--23--:R-:W2:Y:S02]  /*27c0*/  SYNCS.PHASECHK.TRANS64.TRYWAIT P0, [UR36+0x120], R3 ;  /* 0x00012003ff0075a7 */ /* 0x00cea40008001124 */
[----:B--2---:R-:W-:Y:S05]  /*27d0*/  @!P0 BRA `(.L_x_37) ;  /* 0x0000007000fc8947 */ /* 0x004fea0003800000 */
.L_x_155:
[----:B------:R-:W2:Y:S01]  /*27e0*/  LDS.128 R4, [UR36+0x160] ;  /* 0x00016024ff047984 */ /* 0x000ea20008000c00 */
[----:B------:R-:W-:Y:S02]  /*27f0*/  UIADD3 UR4, UPT, UPT, UR36, 0x128, URZ ;  /* 0x0000012824047890 */ /* 0x000fe4000fffe0ff */
[----:B------:R-:W-:Y:S01]  /*2800*/  UISETP.GE.AND UP0, UPT, UR39, 0x1, UPT ;  /* 0x000000012700788c */ /* 0x000fe2000bf06270 */
[----:B------:R-:W-:Y:S01]  /*2810*/  @!PT LDS RZ, [RZ] ;  /* 0x00000000fffff984 */ /* 0x000fe20000000800 */
[----:B------:R-:W-:Y:S01]  /*2820*/  @!PT LDS RZ, [RZ] ;  /* 0x00000000fffff984 */ /* 0x000fe20000000800 */
[----:B------:R-:W-:Y:S01]  /*2830*/  @!PT LDS RZ, [RZ] ;  /* 0x00000000fffff984 */ /* 0x000fe20000000800 */
[----:B------:R-:W-:Y:S01]  /*2840*/  @!PT LDS RZ, [RZ] ;  /* 0x00000000fffff984 */ /* 0x000fe20000000800 */
[----:B------:R3:W-:Y:S06]  /*2850*/  MEMBAR.ALL.CTA ;  /* 0x0000000000007992 */ /* 0x0007ec0000008000 */
[----:B---3--:R-:W3:Y:S01]  /*2860*/  FENCE.VIEW.ASYNC.S ;  /* 0x00000000000073c6 */ /* 0x008ee20000000000 */
[----:B------:R-:W-:-:S09]  /*2870*/  UPRMT UR4, URZ, 0x654, UR4 ;  /* 0x00000654ff047896 */ /* 0x000fd20008000004 */
[----:B---3--:R-:W-:Y:S01]  /*2880*/  SYNCS.ARRIVE.TRANS64.RED.A1T0 RZ, [UR4], RZ ;  /* 0x000000ffffff79a7 */ /* 0x008fe20008100404 */
[----:B--2---:R-:W-:-:S13]  /*2890*/  LOP3.LUT P0, RZ, R6, 0x1, RZ, 0xc0, !PT ;  /* 0x0000000106ff7812 */ /* 0x004fda000780c0ff */
[----:B------:R-:W-:Y:S01]  /*28a0*/  VOTEU.ANY UP1, P0 ;  /* 0x0000000000ff7886 */ /* 0x000fe20000020100 */
[----:B------:R-:W-:-:S13]  /*28b0*/  PLOP3.LUT P0, PT, PT, PT, UP1, 0x80, 0x8 ;  /* 0x000000000008781c */ /* 0x000fda0003f0f018 */
[----:B-1----:R-:W-:Y:S02]  /*28c0*/  @P0 MOV R0, R4 ;  /* 0x0000000400000202 */ /* 0x002fe40000000f00 */
[----:B------:R-:W-:Y:S02]  /*28d0*/  @P0 LOP3.LUT R4, R5, 0xffff, RZ, 0xc0, !PT ;  /* 0x0000ffff05040812 */ /* 0x000fe400078ec0ff */
[----:B------:R-:W-:Y:S02]  /*28e0*/  @P0 R2UR UR6, R0 ;  /* 0x00000000000602ca */ /* 0x000fe400000e0000 */
[----:B------:R-:W-:-:S11]  /*28f0*/  @P0 R2UR UR5, R4 ;  /* 0x00000000040502ca */ /* 0x000fd600000e0000 */
[----:B------:R-:W-:Y:S02]  /*2900*/  @UP1 UMOV UR50, UR6 ;  /* 0x0000000600321c82 */ /* 0x000fe40008000000 */
[----:B------:R-:W-:Y:S01]  /*2910*/  @UP1 UMOV UR49, UR5 ;  /* 0x0000000500311c82 */ /* 0x000fe20008000000 */
[----:B------:R-:W-:Y:S05]  /*2920*/  BRA.U !UP0, `(.L_x_38) ;  /* 0x0000000108d47547 */ /* 0x000fea000b800000 */
[----:B------:R-:W1:Y:S01]  /*2930*/  LDCU.128 UR16, c[0x0][0xc10] ;  /* 0x00018200ff1077ac */ /* 0x000e620008000c00 */
[----:B------:R-:W2:Y:S01]  /*2940*/  LDCU UR21, c[0x0][0xc20] ;  /* 0x00018400ff1577ac */ /* 0x000ea20008000800 */
[----:B------:R-:W3:Y:S01]  /*2950*/  LDCU UR20, c[0x0][0xc0c] ;  /* 0x00018180ff1477ac */ /* 0x000ee20008000800 */
[----:B------:R-:W4:Y:S01]  /*2960*/  LDCU.64 UR12, c[0x0][0xc28] ;  /* 0x00018500ff0c77ac */ /* 0x000f220008000a00 */
[----:B------:R-:W-:Y:S02]  /*2970*/  UISETP.NE.AND UP3, UPT, UR39, 0x1, UPT ;  /* 0x000000012700788c */ /* 0x000fe4000bf65270 */
[----:B-1----:R-:W-:Y:S02]  /*2980*/  UIMAD.WIDE.U32 UR4, UR52, UR19, URZ ;  /* 0x00000013340472a5 */ /* 0x002fe4000f8e00ff */
[----:B------:R-:W-:Y:S02]  /*2990*/  UIMAD.WIDE.U32 UR6, UR53, UR16, URZ ;  /* 0x00000010350672a5 */ /* 0x000fe4000f8e00ff */
[----:B------:R-:W-:-:S02]  /*29a0*/  UISETP.NE.AND UP0, UPT, UR18, 0x1, UPT ;  /* 0x000000011200788c */ /* 0x000fc4000bf05270 */
[----:B------:R-:W-:Y:S01]  /*29b0*/  UIMAD.WIDE.U32 UR14, UR49, UR19, URZ ;  /* 0x00000013310e72a5 */ /* 0x000fe2000f8e00ff */
[----:B------:R-:W-:Y:S01]  /*29c0*/  UMOV UR4, UR5 ;  /* 0x0000000500047c82 */ /* 0x000fe20008000000 */
[----:B---3--:R-:W-:Y:S02]  /*29d0*/  UISETP.NE.AND UP2, UPT, UR20, 0x1, UPT ;  /* 0x000000011400788c */ /* 0x008fe4000bf45270 */
[----:B--2---:R-:W-:Y:S02]  /*29e0*/  USHF.R.U32.HI UR5, URZ, UR21, UR4 ;  /* 0x00000015ff057299 */ /* 0x004fe40008011604 */
[----:B------:R-:W-:Y:S01]  /*29f0*/  UIMAD.WIDE.U32 UR10, UR50, UR16, URZ ;  /* 0x00000010320a72a5 */ /* 0x000fe2000f8e00ff */
[----:B------:R-:W-:Y:S01]  /*2a00*/  UMOV UR4, UR7 ;  /* 0x0000000700047c82 */ /* 0x000fe20008000000 */
[----:B------:R-:W-:Y:S02]  /*2a10*/  USEL UR5, UR52, UR5, !UP0 ;  /* 0x0000000534057287 */ /* 0x000fe4000c000000 */
[----:B------:R-:W-:-:S02]  /*2a20*/  USHF.R.U32.HI UR4, URZ, UR17, UR4 ;  /* 0x00000011ff047299 */ /* 0x000fc40008011604 */
[----:B----4-:R-:W-:Y:S02]  /*2a30*/  UIMAD.WIDE.U32 UR8, UR5, UR12, URZ ;  /* 0x0000000c050872a5 */ /* 0x010fe4000f8e00ff */
[----:B------:R-:W-:Y:S01]  /*2a40*/  USEL UR6, UR53, UR4, !UP2 ;  /* 0x0000000435067287 */ /* 0x000fe2000d000000 */
[----:B------:R-:W-:Y:S02]  /*2a50*/  UMOV UR10, UR11 ;  /* 0x0000000b000a7c82 */ /* 0x000fe40008000000 */
[----:B------:R-:W-:Y:S01]  /*2a60*/  UMOV UR4, UR15 ;  /* 0x0000000f00047c82 */ /* 0x000fe20008000000 */
[----:B------:R-:W-:Y:S01]  /*2a70*/  UIMAD.WIDE.U32 UR14, UR6, UR12, URZ ;  /* 0x0000000c060e72a5 */ /* 0x000fe2000f8e00ff */
[----:B------:R-:W-:Y:S01]  /*2a80*/  UMOV UR8, UR9 ;  /* 0x0000000900087c82 */ /* 0x000fe20008000000 */
[----:B------:R-:W-:Y:S02]  /*2a90*/  USHF.R.U32.HI UR4, URZ, UR21, UR4 ;  /* 0x00000015ff047299 */ /* 0x000fe40008011604 */
[----:B------:R-:W-:-:S03]  /*2aa0*/  @UP3 USHF.R.U32.HI UR5, URZ, UR13, UR8 ;  /* 0x0000000dff053299 */ /* 0x000fc60008011608 */
[----:B------:R-:W-:Y:S01]  /*2ab0*/  UMOV UR14, UR15 ;  /* 0x0000000f000e7c82 */ /* 0x000fe20008000000 */
[----:B------:R-:W-:Y:S02]  /*2ac0*/  USHF.R.U32.HI UR17, URZ, UR17, UR10 ;  /* 0x00000011ff117299 */ /* 0x000fe4000801160a */
[----:B------:R-:W-:Y:S02]  /*2ad0*/  USEL UR4, UR49, UR4, !UP0 ;  /* 0x0000000431047287 */ /* 0x000fe4000c000000 */
[----:B------:R-:W-:Y:S02]  /*2ae0*/  @UP3 USHF.R.U32.HI UR6, URZ, UR13, UR14 ;  /* 0x0000000dff063299 */ /* 0x000fe4000801160e */
[----:B------:R-:W-:Y:S02]  /*2af0*/  UIMAD UR7, UR39, UR5, URZ ;  /* 0x00000005270772a4 */ /* 0x000fe4000f8e02ff */
[----:B------:R-:W-:Y:S02]  /*2b00*/  USEL UR5, UR50, UR17, !UP2 ;  /* 0x0000001132057287 */ /* 0x000fe4000d000000 */
[----:B------:R-:W-:-:S02]  /*2b10*/  UIMAD UR10, UR39, UR6, URZ ;  /* 0x00000006270a72a4 */ /* 0x000fc4000f8e02ff */
[----:B------:R-:W-:Y:S02]  /*2b20*/  UISETP.GE.AND UP0, UPT, UR4, UR7, UPT ;  /* 0x000000070400728c */ /* 0x000fe4000bf06270 */
[----:B------:R-:W-:Y:S02]  /*2b30*/  UIMAD.WIDE.U32 UR8, UR4, UR12, URZ ;  /* 0x0000000c040872a5 */ /* 0x000fe4000f8e00ff */
[----:B------:R-:W-:Y:S02]  /*2b40*/  UISETP.GE.OR UP0, UPT, UR5, UR10, UP0 ;  /* 0x0000000a0500728c */ /* 0x000fe40008706670 */
[----:B------:R-:W-:-:S03]  /*2b50*/  UIMAD.WIDE.U32 UR10, UR5, UR12, URZ ;  /* 0x0000000c050a72a5 */ /* 0x000fc6000f8e00ff */
[----:B------:R-:W-:Y:S01]  /*2b60*/  UMOV UR7, UR9 ;  /* 0x0000000900077c82 */ /* 0x000fe20008000000 */
[----:B------:R-:W-:Y:S02]  /*2b70*/  UIADD3 UR9, UPT, UPT, -UR4, URZ, URZ ;  /* 0x000000ff04097290 */ /* 0x000fe4000fffe1ff */
[----:B------:R-:W-:Y:S02]  /*2b80*/  USHF.R.U32.HI UR7, URZ, UR13, UR7 ;  /* 0x0000000dff077299 */ /* 0x000fe40008011607 */
[----:B------:R-:W-:Y:S02]  /*2b90*/  UIMAD UR10, UR18, UR9, UR49 ;  /* 0x00000009120a72a4 */ /* 0x000fe4000f8e0231 */
[----:B------:R-:W-:Y:S01]  /*2ba0*/  USEL UR7, UR4, UR7, !UP3 ;  /* 0x0000000704077287 */ /* 0x000fe2000d800000 */
[----:B------:R-:W-:Y:S01]  /*2bb0*/  @!UP0 UMOV UR8, UR11 ;  /* 0x0000000b00088c82 */ /* 0x000fe20008000000 */
[----:B------:R-:W-:Y:S02]  /*2bc0*/  UIADD3 UR11, UPT, UPT, -UR5, URZ, URZ ;  /* 0x000000ff050b7290 */ /* 0x000fe4000fffe1ff */
[----:B------:R-:W-:-:S02]  /*2bd0*/  @!UP0 USHF.R.U32.HI UR8, URZ, UR13, UR8 ;  /* 0x0000000dff088299 */ /* 0x000fc40008011608 */
[----:B------:R-:W-:Y:S02]  /*2be0*/  UIADD3 UR9, UPT, UPT, -UR7, URZ, URZ ;  /* 0x000000ff07097290 */ /* 0x000fe4000fffe1ff */
[----:B------:R-:W-:Y:S02]  /*2bf0*/  @!UP0 USEL UR8, UR5, UR8, !UP3 ;  /* 0x0000000805088287 */ /* 0x000fe4000d800000 */
[----:B------:R-:W-:Y:S02]  /*2c00*/  UIMAD UR9, UR39, UR9, UR4 ;  /* 0x00000009270972a4 */ /* 0x000fe4000f8e0204 */
[----:B------:R-:W-:Y:S02]  /*2c10*/  @!UP0 UIADD3 UR7, UPT, UPT, UR7, -UR8, URZ ;  /* 0x8000000807078290 */ /* 0x000fe4000fffe0ff */
[----:B------:R-:W-:Y:S02]  /*2c20*/  @!UP0 UIMAD UR8, UR9, UR6, UR8 ;  /* 0x00000006090882a4 */ /* 0x000fe4000f8e0208 */
[----:B------:R-:W-:-:S02]  /*2c30*/  @!UP0 UIMAD UR4, UR39, UR7, UR5 ;  /* 0x00000007270482a4 */ /* 0x000fc4000f8e0205 */
[----:B------:R-:W-:Y:S02]  /*2c40*/  UIMAD UR6, UR20, UR11, UR50 ;  /* 0x0000000b140672a4 */ /* 0x000fe4000f8e0232 */
[----:B------:R-:W-:Y:S01]  /*2c50*/  UIMAD UR49, UR4, UR18, UR10 ;  /* 0x00000012043172a4 */ /* 0x000fe2000f8e020a */
[----:B------:R-:W-:Y:S02]  /*2c60*/  @!UP0 UMOV UR5, UR8 ;  /* 0x0000000800058c82 */ /* 0x000fe40008000000 */
[----:B------:R-:W-:-:S12]  /*2c70*/  UIMAD UR50, UR5, UR20, UR6 ;  /* 0x00000014053272a4 */ /* 0x000fd8000f8e0206 */
.L_x_38:
[----:B------:R-:W1:Y:S02]  /*2c80*/  LDCU UR4, c[0x0][0xc30] ;  /* 0x00018600ff0477ac */ /* 0x000e640008000800 */
[----:B-1----:R-:W-:-:S09]  /*2c90*/  UISETP.NE.AND UP0, UPT, UR4, 0x1, UPT ;  /* 0x000000010400788c */ /* 0x002fd2000bf05270 */
[----:B------:R-:W-:Y:S05]  /*2ca0*/  BRA.U UP0, `(.L_x_39) ;  /* 0x0000000100447547 */ /* 0x000fea000b800000 */
[----:B------:R-:W1:Y:S01]  /*2cb0*/  LDCU.128 UR8, c[0x0][0xc10] ;  /* 0x00018200ff0877ac */ /* 0x000e620008000c00 */
[----:B------:R-:W2:Y:S01]  /*2cc0*/  LDCU UR12, c[0x0][0xc0c] ;  /* 0x00018180ff0c77ac */ /* 0x000ea20008000800 */
[----:B------:R-:W3:Y:S01]  /*2cd0*/  LDCU UR13, c[0x0][0xc20] ;  /* 0x00018400ff0d77ac */ /* 0x000ee20008000800 */
[----:B-1----:R-:W-:Y:S02]  /*2ce0*/  UIMAD.WIDE.U32 UR6, UR50, UR8, URZ ;  /* 0x00000008320672a5 */ /* 0x002fe4000f8e00ff */
[----:B------:R-:W-:Y:S02]  /*2cf0*/  UIMAD.WIDE.U32 UR4, UR49, UR11, URZ ;  /* 0x0000000b310472a5 */ /* 0x000fe4000f8e00ff */
[----:B--2---:R-:W-:Y:S02]  /*2d00*/  UISETP.NE.AND UP2, UPT, UR12, 0x1, UPT ;  /* 0x000000010c00788c */ /* 0x004fe4000bf45270 */
[----:B------:R-:W-:Y:S01]  /*2d10*/  UISETP.NE.AND UP0, UPT, UR10, 0x1, UPT ;  /* 0x000000010a00788c */ /* 0x000fe2000bf05270 */
[----:B------:R-:W-:-:S02]  /*2d20*/  UMOV UR6, UR7 ;  /* 0x0000000700067c82 */ /* 0x000fc40008000000 */
[----:B------:R-:W-:Y:S01]  /*2d30*/  UMOV UR4, UR5 ;  /* 0x0000000500047c82 */ /* 0x000fe20008000000 */
[----:B------:R-:W-:Y:S02]  /*2d40*/  USHF.R.U32.HI UR6, URZ, UR9, UR6 ;  /* 0x00000009ff067299 */ /* 0x000fe40008011606 */
[----:B---3--:R-:W-:Y:S02]  /*2d50*/  USHF.R.U32.HI UR4, URZ, UR13, UR4 ;  /* 0x0000000dff047299 */ /* 0x008fe40008011604 */
[----:B------:R-:W-:Y:S02]  /*2d60*/  USEL UR5, UR50, UR6, !UP2 ;  /* 0x0000000632057287 */ /* 0x000fe4000d000000 */
[----:B------:R-:W-:-:S04]  /*2d70*/  USEL UR4, UR49, UR4, !UP0 ;  /* 0x0000000431047287 */ /* 0x000fc8000c000000 */
[----:B------:R-:W-:Y:S02]  /*2d80*/  UIADD3 UR6, UPT, UPT, UR5, -UR4, URZ ;  /* 0x8000000405067290 */ /* 0x000fe4000fffe0ff */
[----:B------:R-:W-:Y:S02]  /*2d90*/  UIADD3 UR4, UPT, UPT, -UR5, UR4, URZ ;  /* 0x0000000405047290 */ /* 0x000fe4000fffe1ff */
[----:B------:R-:W-:Y:S02]  /*2da0*/  UIMAD UR49, UR6, UR10, UR49 ;  /* 0x0000000a063172a4 */ /* 0x000fe4000f8e0231 */
[----:B------:R-:W-:-:S12]  /*2db0*/  UIMAD UR50, UR4, UR12, UR50 ;  /* 0x0000000c043272a4 */ /* 0x000fd8000f8e0232 */
.L_x_39:
[----:B------:R-:W-:Y:S01]  /*2dc0*/  R2UR UR5, R48 ;  /* 0x00000000300572ca */ /* 0x000fe200000e0000 */
[----:B------:R-:W-:Y:S01]  /*2dd0*/  UMOV UR31, UR42 ;  /* 0x0000002a001f7c82 */ /* 0x000fe20008000000 */
[----:B------:R-:W-:Y:S02]  /*2de0*/  R2UR UR4, R47 ;  /* 0x000000002f0472ca */ /* 0x000fe400000e0000 */
[----:B------:R-:W-:Y:S02]  /*2df0*/  PLOP3.LUT P1, PT, PT, PT, PT, 0x80, 0x8 ;  /* 0x000000000008781c */ /* 0x000fe40003f2f070 */
[----:B------:R-:W-:-:S07]  /*2e00*/  LOP3.LUT R2, R2, 0x1, RZ, 0x3c, !PT ;  /* 0x0000000102027812 */ /* 0x000fce00078e3cff */
[----:B------:R-:W-:Y:S02]  /*2e10*/  UIADD3 UR45, UPT, UPT, UR50, UR5, URZ ;  /* 0x00000005322d7290 */ /* 0x000fe4000fffe0ff */
[----:B------:R-:W-:Y:S01]  /*2e20*/  UIADD3 UR19, UPT, UPT, UR49, UR4, URZ ;  /* 0x0000000431137290 */ /* 0x000fe2000fffe0ff */
[----:B------:R-:W-:Y:S11]  /*2e30*/  BRA.U UP1, `(.L_x_40) ;  /* 0xffffffe901b07547 */ /* 0x000ff6000b83ffff */
[----:B------:R-:W-:Y:S01]  /*2e40*/  UIADD3 UR36, UPT, UPT, UR36, 0x68, URZ ;  /* 0x0000006824247890 */ /* 0x000fe2000fffe0ff */
[----:B------:R-:W-:-:S03]  /*2e50*/  MOV R2, UR27 ;  /* 0x0000001b00027c02 */ /* 0x000fc60008000f00 */
[----:B------:R-:W-:Y:S01]  /*2e60*/  ULEA UR4, UR30, UR36, 0x3 ;  /* 0x000000241e047291 */ /* 0x000fe2000f8e18ff */
[----:B------:R-:W-:-:S08]  /*2e70*/  SHF.L.U32 R2, R2, 0x1f, RZ ;  /* 0x0000001f02027819 */ /* 0x000fd000000006ff */
[----:B------:R-:W1:Y:S02]  /*2e80*/  SYNCS.PHASECHK.TRANS64.TRYWAIT P0, [UR4], R2 ;  /* 0x00000002ff0075a7 */ /* 0x000e640008001104 */
[----:B-1----:R-:W-:Y:S05]  /*2e90*/  @!P0 BRA `(.L_x_41) ;  /* 0x0000006c00648947 */ /* 0x002fea0003800000 */
.L_x_157:
[----:B------:R-:W-:-:S04]  /*2ea0*/  UIADD3 UR4, UPT, UPT, UR30, 0x1, URZ ;  /* 0x000000011e047890 */ /* 0x000fc8000fffe0ff */
[----:B------:R-:W-:-:S04]  /*2eb0*/  UISETP.NE.AND UP0, UPT, UR4, 0xd, UPT ;  /* 0x0000000d0400788c */ /* 0x000fc8000bf05270 */
[----:B------:R-:W-:Y:S02]  /*2ec0*/  USEL UR5, URZ, 0x1, UP0 ;  /* 0x00000001ff057887 */ /* 0x000fe40008000000 */
[----:B------:R-:W-:Y:S02]  /*2ed0*/  USEL UR4, UR4, URZ, UP0 ;  /* 0x000000ff04047287 */ /* 0x000fe40008000000 */
[----:B------:R-:W-:Y:S02]  /*2ee0*/  ULOP3.LUT UR6, UR27, UR5, URZ, 0x3c, !UPT ;  /* 0x000000051b067292 */ /* 0x000fe4000f8e3cff */
[----:B------:R-:W-:-:S04]  /*2ef0*/  ULEA UR5, UR4, UR36, 0x3 ;  /* 0x0000002404057291 */ /* 0x000fc8000f8e18ff */
[----:B-1----:R-:W-:-:S04]  /*2f00*/  MOV R2, UR6 ;  /* 0x0000000600027c02 */ /* 0x002fc80008000f00 */
[----:B------:R-:W-:-:S04]  /*2f10*/  SHF.L.U32 R2, R2, 0x1f, RZ ;  /* 0x0000001f02027819 */ /* 0x000fc800000006ff */
[----:B------:R-:W1:Y:S02]  /*2f20*/  SYNCS.PHASECHK.TRANS64.TRYWAIT P0, [UR5], R2 ;  /* 0x00000002ff0075a7 */ /* 0x000e640008001105 */
[----:B-1----:R-:W-:Y:S05]  /*2f30*/  @!P0 BRA `(.L_x_42) ;  /* 0x0000006c00548947 */ /* 0x002fea0003800000 */
.L_x_159:
        /* <DEDUP_REMOVED lines=10> */
.L_x_161:
        /* <DEDUP_REMOVED lines=10> */
.L_x_163:
        /* <DEDUP_REMOVED lines=10> */
.L_x_165:
        /* <DEDUP_REMOVED lines=10> */
.L_x_167:
        /* <DEDUP_REMOVED lines=10> */
.L_x_169:
        /* <DEDUP_REMOVED lines=10> */
.L_x_171:
        /* <DEDUP_REMOVED lines=10> */
.L_x_173:
        /* <DEDUP_REMOVED lines=10> */
.L_x_175:
        /* <DEDUP_REMOVED lines=10> */
.L_x_177:
        /* <DEDUP_REMOVED lines=10> */
.L_x_179:
[----:B------:R-:W-:-:S04]  /*3580*/  UIADD3 UR4, UPT, UPT, UR4, 0x1, URZ ;  /* 0x0000000104047890 */ /* 0x000fc8000fffe0ff */
[----:B------:R-:W-:-:S04]  /*3590*/  UISETP.NE.AND UP0, UPT, UR4, 0xd, UPT ;  /* 0x0000000d0400788c */ /* 0x000fc8000bf05270 */
[----:B------:R-:W-:Y:S02]  /*35a0*/  USEL UR5, URZ, 0x1, UP0 ;  /* 0x00000001ff057887 */ /* 0x000fe40008000000 */
[----:B------:R-:W-:Y:S02]  /*35b0*/  USEL UR4, UR4, URZ, UP0 ;  /* 0x000000ff04047287 */ /* 0x000fe40008000000 */
[----:B------:R-:W-:Y:S02]  /*35c0*/  ULOP3.LUT UR5, UR6, UR5, URZ, 0x3c, !UPT ;  /* 0x0000000506057292 */ /* 0x000fe4000f8e3cff */
[----:B------:R-:W-:-:S04]  /*35d0*/  ULEA UR4, UR4, UR36, 0x3 ;  /* 0x0000002404047291 */ /* 0x000fc8000f8e18ff */
[----:B-1----:R-:W-:Y:S02]  /*35e0*/  IMAD.U32 R2, RZ, RZ, UR5 ;  /* 0x00000005ff027e24 */ /* 0x002fe4000f8e00ff */
[----:B------:R-:W-:-:S03]  /*35f0*/  MOV R0, UR4 ;  /* 0x0000000400007c02 */ /* 0x000fc60008000f00 */
[----:B------:R-:W-:-:S07]  /*3600*/  SHF.L.U32 R2, R2, 0x1f, RZ ;  /* 0x0000001f02027819 */ /* 0x000fce00000006ff */
.L_x_53:
[----:B-1----:R1:W2:Y:S02]  /*3610*/  SYNCS.PHASECHK.TRANS64.TRYWAIT P0, [R0+URZ], R2 ;  /* 0x00000002000075a7 */ /* 0x0022a400080011ff */
[----:B--2---:R-:W-:Y:S05]  /*3620*/  @!P0 NANOSLEEP.SYNCS 0x989680 ;  /* 0x009896800000895d */ /* 0x004fea0003900000 */
[----:B------:R-:W2:Y:S02]  /*3630*/  @!P0 SYNCS.PHASECHK.TRANS64 P0, [R0+URZ], R2 ;  /* 0x00000002000085a7 */ /* 0x000ea400080010ff */
[----:B--2---:R-:W-:Y:S05]  /*3640*/  @P0 EXIT ;  /* 0x000000000000094d */ /* 0x004fea0003800000 */
[----:B------:R-:W-:Y:S05]  /*3650*/  BRA `(.L_x_53) ;  /* 0xfffffffc00ec7947 */ /* 0x000fea000383ffff */
.L_x_22:
[----:B------:R-:W2:Y:S02]  /*3660*/  S2UR UR4, SR_CgaCtaId ;  /* 0x00000000000479c3 */ /* 0x000ea40000008800 */
[----:B--2---:R-:W-:-:S04]  /*3670*/  UISETP.NE.AND UP0, UPT, UR4, URZ, UPT ;  /* 0x000000ff0400728c */ /* 0x004fc8000bf05270 */
[----:B------:R-:W-:-:S09]  /*3680*/  UISETP.NE.OR UP0, UPT, UR18, 0x1, UP0 ;  /* 0x000000011200788c */ /* 0x000fd20008705670 */
[----:B------:R-:W-:Y:S05]  /*3690*/  BRA.U UP0, `(.L_x_54) ;  /* 0x0000000100b47547 */ /* 0x000fea000b800000 */
[----:B------:R-:W2:Y:S01]  /*36a0*/  S2UR UR5, SR_CgaCtaId ;  /* 0x00000000000579c3 */ /* 0x000ea20000008800 */
[----:B------:R-:W-:Y:S01]  /*36b0*/  UMOV UR4, 0x400 ;  /* 0x0000040000047882 */ /* 0x000fe20000000000 */
[----:B------:R-:W-:Y:S01]  /*36c0*/  HFMA2 R2, -RZ, RZ, 0, 5.9604644775390625e-08 ;  /* 0x00000001ff027431 */ /* 0x000fe200000001ff */
[----:B------:R-:W-:Y:S01]  /*36d0*/  ISETP.GE.U32.AND P0, PT, R3, 0x2, PT ;  /* 0x000000020300780c */ /* 0x000fe20003f06070 */
[----:B------:R-:W-:Y:S01]  /*36e0*/  IMAD.MOV.U32 R8, RZ, RZ, RZ ;  /* 0x000000ffff087224 */ /* 0x000fe200078e00ff */
[----:B--2---:R-:W-:-:S04]  /*36f0*/  ULEA UR4, UR5, UR4, 0x18 ;  /* 0x0000000405047291 */ /* 0x004fc8000f8ec0ff */
[----:B------:R-:W-:Y:S02]  /*3700*/  UIADD3 UR5, UPT, UPT, UR4, 0x128, URZ ;  /* 0x0000012804057890 */ /* 0x000fe4000fffe0ff */
[----:B------:R-:W-:Y:S02]  /*3710*/  UIADD3 UR8, UPT, UPT, UR4, 0x120, URZ ;  /* 0x0000012004087890 */ /* 0x000fe4000fffe0ff */
[----:B------:R-:W-:-:S12]  /*3720*/  UPRMT UR5, URZ, 0x654, UR5 ;  /* 0x00000654ff057896 */ /* 0x000fd80008000005 */
.L_x_57:
[----:B------:R-:W-:Y:S01]  /*3730*/  SHF.L.U32 R6, R2, 0x1f, RZ ;  /* 0x0000001f02067819 */ /* 0x000fe200000006ff */
[----:B------:R-:W-:Y:S02]  /*3740*/  IMAD.U32 R4, RZ, RZ, UR8 ;  /* 0x00000008ff047e24 */ /* 0x000fe4000f8e00ff */
[----:B------:R-:W-:Y:S01]  /*3750*/  @!P0 IMAD.MOV.U32 R5, RZ, RZ, 0x10 ;  /* 0x00000010ff058424 */ /* 0x000fe200078e00ff */
[----:B------:R-:W2:Y:S02]  /*3760*/  SYNCS.PHASECHK.TRANS64.TRYWAIT P1, [UR4+0x128], R6 ;  /* 0x00012806ff0075a7 */ /* 0x000ea40008021104 */
[----:B------:R-:W-:-:S04]  /*3770*/  PRMT R4, R3, 0x654, R4 ;  /* 0x0000065403047816 */ /* 0x000fc80000000004 */
[----:B------:R-:W-:Y:S01]  /*3780*/  SEL R0, R4, R0, !P0 ;  /* 0x0000000004007207 */ /* 0x000fe20004000000 */
[----:B--2---:R-:W-:Y:S06]  /*3790*/  @!P1 BRA `(.L_x_55) ;  /* 0x0000006800449947 */ /* 0x004fec0003800000 */
.L_x_181:
[----:B------:R-:W-:Y:S01]  /*37a0*/  UIADD3 UR6, UPT, UPT, UR4, 0x160, URZ ;  /* 0x0000016004067890 */ /* 0x000fe2000fffe0ff */
[----:B------:R3:W-:Y:S01]  /*37b0*/  @!P0 SYNCS.ARRIVE.TRANS64.RED RZ, [R0+URZ], R5 ;  /* 0x0000000500ff89a7 */ /* 0x0007e200080004ff */
[----:B------:R-:W-:Y:S01]  /*37c0*/  UIADD3 UR7, UPT, UPT, UR4, 0x120, URZ ;  /* 0x0000012004077890 */ /* 0x000fe2000fffe0ff */
[----:B------:R-:W-:-:S08]  /*37d0*/  LOP3.LUT R2, R2, 0x1, RZ, 0x3c, !PT ;  /* 0x0000000102027812 */ /* 0x000fd000078e3cff */
[----:B------:R-:W-:Y:S06]  /*37e0*/  UGETNEXTWORKID.BROADCAST [UR6], [UR7] ;  /* 0x00000000060073ca */ /* 0x000fec0008000100 */
[----:B---3--:R-:W-:-:S04]  /*37f0*/  SHF.L.U32 R5, R8, 0x1f, RZ ;  /* 0x0000001f08057819 */ /* 0x008fc800000006ff */
[----:B------:R-:W3:Y:S02]  /*3800*/  SYNCS.PHASECHK.TRANS64.TRYWAIT P1, [UR4+0x120], R5 ;  /* 0x00012005ff0075a7 */ /* 0x000ee40008021104 */
[----:B---3--:R-:W-:Y:S05]  /*3810*/  @!P1 BRA `(.L_x_56) ;  /* 0x00000068003c9947 */ /* 0x008fea0003800000 */
.L_x_183:
[----:B--2---:R-:W2:Y:S01]  /*3820*/  LDS.128 R4, [UR4+0x160] ;  /* 0x00016004ff047984 */ /* 0x004ea20008000c00 */
[----:B------:R-:W-:Y:S01]  /*3830*/  LOP3.LUT R8, R8, 0x1, RZ, 0x3c, !PT ;  /* 0x0000000108087812 */ /* 0x000fe200078e3cff */
[----:B------:R-:W-:Y:S01]  /*3840*/  @!PT LDS RZ, [RZ] ;  /* 0x00000000fffff984 */ /* 0x000fe20000000800 */
[----:B------:R-:W-:Y:S01]  /*3850*/  @!PT LDS RZ, [RZ] ;  /* 0x00000000fffff984 */ /* 0x000fe20000000800 */
[----:B------:R-:W-:Y:S01]  /*3860*/  @!PT LDS RZ, [RZ] ;  /* 0x00000000fffff984 */ /* 0x000fe20000000800 */
[----:B------:R-:W-:Y:S01]  /*3870*/  @!PT LDS RZ, [RZ] ;  /* 0x00000000fffff984 */ /* 0x000fe20000000800 */
[----:B------:R3:W-:Y:S06]  /*3880*/  MEMBAR.ALL.CTA ;  /* 0x0000000000007992 */ /* 0x0007ec0000008000 */
[----:B---3--:R-:W3:Y:S02]  /*3890*/  FENCE.VIEW.ASYNC.S ;  /* 0x00000000000073c6 */ /* 0x008ee40000000000 */
[----:B---3--:R-:W-:Y:S01]  /*38a0*/  SYNCS.ARRIVE.TRANS64.RED.A1T0 RZ, [UR5], RZ ;  /* 0x000000ffffff79a7 */ /* 0x008fe20008100405 */
[----:B--2---:R-:W-:-:S13]  /*38b0*/  LOP3.LUT P1, RZ, R6, 0x1, RZ, 0xc0, !PT ;  /* 0x0000000106ff7812 */ /* 0x004fda000782c0ff */
[----:B------:R-:W-:Y:S05]  /*38c0*/  @P1 BRA `(.L_x_57) ;  /* 0xfffffffc00981947 */ /* 0x000fea000383ffff */
[----:B------:R-:W-:-:S04]  /*38d0*/  SHF.L.U32 R0, R2, 0x1f, RZ ;  /* 0x0000001f02007819 */ /* 0x000fc800000006ff */
[----:B------:R-:W2:Y:S02]  /*38e0*/  SYNCS.PHASECHK.TRANS64 P0, [UR4+0x128], R0 ;  /* 0x00012800ff0075a7 */ /* 0x000ea40008001004 */
[----:B-12---:R-:W-:Y:S05]  /*38f0*/  @P0 EXIT ;  /* 0x000000000000094d */ /* 0x006fea0003800000 */
[----:B------:R-:W-:-:S07]  /*3900*/  MOV R0, UR4 ;  /* 0x0000000400007c02 */ /* 0x000fce0008000f00 */
.L_x_58:
[----:B-1----:R-:W-:-:S04]  /*3910*/  SHF.L.U32 R3, R2, 0x1f, RZ ;  /* 0x0000001f02037819 */ /* 0x002fc800000006ff */
[----:B------:R1:W2:Y:S03]  /*3920*/  SYNCS.PHASECHK.TRANS64.TRYWAIT P0, [R0+URZ+0x128], R3 ;  /* 0x00012803000075a7 */ /* 0x0002a600080011ff */
[----:B--2---:R-:W-:Y:S05]  /*3930*/  @!P0 NANOSLEEP.SYNCS 0x989680 ;  /* 0x009896800000895d */ /* 0x004fea0003900000 */
[----:B------:R-:W2:Y:S02]  /*3940*/  @!P0 SYNCS.PHASECHK.TRANS64 P0, [R0+URZ+0x128], R3 ;  /* 0x00012803000085a7 */ /* 0x000ea400080010ff */
[----:B--2---:R-:W-:Y:S05]  /*3950*/  @P0 EXIT ;  /* 0x000000000000094d */ /* 0x004fea0003800000 */
[----:B------:R-:W-:Y:S05]  /*3960*/  BRA `(.L_x_58) ;  /* 0xfffffffc00e87947 */ /* 0x000fea000383ffff */
.L_x_54:
[----:B------:R-:W-:Y:S05]  /*3970*/  BRA.U UP4, `(.L_x_59) ;  /* 0x0000001104a87547 */ /* 0x000fea000b800000 */
[----:B------:R-:W2:Y:S01]  /*3980*/  S2UR UR4, SR_CgaCtaId ;  /* 0x00000000000479c3 */ /* 0x000ea20000008800 */
[----:B------:R-:W-:Y:S01]  /*3990*/  UMOV UR5, 0x40 ;  /* 0x0000004000057882 */ /* 0x000fe20000000000 */
[----:B------:R-:W-:Y:S01]  /*39a0*/  NOP ;  /* 0x0000000000007918 */ /* 0x000fe20000000000 */
[----:B------:R-:W-:Y:S01]  /*39b0*/  UMOV UR6, 0x400 ;  /* 0x0000040000067882 */ /* 0x000fe20000000000 */
[----:B--2---:R-:W-:Y:S02]  /*39c0*/  ULEA UR5, UR4, UR5, 0x18 ;  /* 0x0000000504057291 */ /* 0x004fe4000f8ec0ff */
[----:B------:R-:W-:-:S07]  /*39d0*/  ULEA UR6, UR4, UR6, 0x18 ;  /* 0x0000000604067291 */ /* 0x000fce000f8ec0ff */
[----:B------:R-:W2:Y:S02]  /*39e0*/  LDS.U8 R3, [UR5+0x1c] ;  /* 0x00001c05ff037984 */ /* 0x000ea40008000000 */
[----:B--2---:R-:W-:-:S13]  /*39f0*/  ISETP.NE.AND P0, PT, R3, RZ, PT ;  /* 0x000000ff0300720c */ /* 0x004fda0003f05270 */
[----:B------:R-:W-:Y:S05]  /*3a00*/  @P0 BRA `(.L_x_60) ;  /* 0x0000000400080947 */ /* 0x000fea0003800000 */
[----:B------:R-:W-:Y:S02]  /*3a10*/  UISETP.NE.U32.AND UP1, UPT, UR38, 0x1, UPT ;  /* 0x000000012600788c */ /* 0x000fe4000bf25070 */
[----:B------:R-:W-:-:S07]  /*3a20*/  UIADD3 UR7, UPT, UPT, UR5, 0x8, URZ ;  /* 0x0000000805077890 */ /* 0x000fce000fffe0ff */
[----:B------:R-:W-:Y:S05]  /*3a30*/  BRA.U !UP1, `(.L_x_61) ;  /* 0x00000001099c7547 */ /* 0x000fea000b800000 */
[----:B------:R-:W-:Y:S01]  /*3a40*/  ELECT P0, URZ, PT ;  /* 0x0000000000ff782f */ /* 0x000fe20003800000 */
[----:B------:R-:W-:-:S12]  /*3a50*/  BSSY B0, `(.L_x_61) ;  /* 0x0000025000007945 */ /* 0x000fd80003800000 */
[----:B------:R-:W-:Y:S05]  /*3a60*/  @!P0 BRA `(.L_x_62) ;  /* 0x00000000008c8947 */ /* 0x000fea0003800000 */
[----:B------:R-:W-:-:S05]  /*3a70*/  UMOV UR4, 0x10 ;  /* 0x0000001000047882 */ /* 0x000fca0000000000 */
[----:B------:R-:W-:Y:S04]  /*3a80*/  DEPBAR.LE SB2, 0x36 ;  /* 0x0000ad800000791a */ /* 0x000fe80000000000 */
[----:B------:R-:W2:Y:S02]  /*3a90*/  UTCATOMSWS.2CTA.FIND_AND_SET.ALIGN UP0, UR4, UR4 ;  /* 0x00000004000475e3 */ /* 0x000ea40008200800 */
[----:B--2---:R-:W-:Y:S01]  /*3aa0*/  MOV R10, UR4 ;  /* 0x00000004000a7c02 */ /* 0x004fe20008000f00 */
[----:B------:R-:W-:Y:S06]  /*3ab0*/  BRA.U UP0, `(.L_x_63) ;  /* 0x0000000100187547 */ /* 0x000fec000b800000 */
.L_x_64:
[----:B------:R-:W-:Y:S05]  /*3ac0*/  NANOSLEEP 0x64 ;  /* 0x000000640000795d */ /* 0x000fea0003800000 */
[----:B------:R-:W-:-:S05]  /*3ad0*/  UMOV UR4, 0x10 ;  /* 0x0000001000047882 */ /* 0x000fca0000000000 */
[----:B------:R-:W-:Y:S04]  /*3ae0*/  DEPBAR.LE SB2, 0x36 ;  /* 0x0000ad800000791a */ /* 0x000fe80000000000 */
[----:B------:R-:W2:Y:S02]  /*3af0*/  UTCATOMSWS.2CTA.FIND_AND_SET.ALIGN UP0, UR4, UR4 ;  /* 0x00000004000475e3 */ /* 0x000ea40008200800 */
[----:B--2---:R-:W-:Y:S01]  /*3b00*/  MOV R10, UR4 ;  /* 0x00000004000a7c02 */ /* 0x004fe20008000f00 */
[----:B------:R-:W-:Y:S05]  /*3b10*/  BRA.U !UP0, `(.L_x_64) ;  /* 0xfffffffd08e87547 */ /* 0x000fea000b83ffff */
.L_x_63:
[----:B------:R-:W2:Y:S01]  /*3b20*/  LDS R6, [UR5+0x10] ;  /* 0x00001005ff067984 */ /* 0x000ea20008000800 */
[----:B------:R-:W-:Y:S01]  /*3b30*/  IMAD.U32 R3, RZ, RZ, UR6 ;  /* 0x00000006ff037e24 */ /* 0x000fe2000f8e00ff */
[----:B------:R-:W-:-:S03]  /*3b40*/  MOV R4, UR37 ;  /* 0x0000002500047c02 */ /* 0x000fc60008000f00 */
[----:B------:R-:W-:Y:S01]  /*3b50*/  VIADD R3, R3, 0x170 ;  /* 0x0000017003037836 */ /* 0x000fe20000000000 */
[----:B--2---:R-:W-:-:S04]  /*3b60*/  SHF.L.U32 R6, R6, 0x1f, RZ ;  /* 0x0000001f06067819 */ /* 0x004fc800000006ff */
[----:B------:R-:W2:Y:S02]  /*3b70*/  SYNCS.PHASECHK.TRANS64.TRYWAIT P0, [UR5+0x8], R6 ;  /* 0x00000806ff0075a7 */ /* 0x000ea40008001105 */
[----:B--2---:R-:W-:Y:S05]  /*3b80*/  @P0 BRA `(.L_x_65) ;  /* 0x0000000000080947 */ /* 0x004fea0003800000 */
[----:B------:R-:W2:Y:S02]  /*3b90*/  SYNCS.PHASECHK.TRANS64.TRYWAIT P0, [UR5+0x8], R6 ;  /* 0x00000806ff0075a7 */ /* 0x000ea40008001105 */
[----:B--2---:R-:W-:Y:S05]  /*3ba0*/  @!P0 BRA `(.L_x_66) ;  /* 0x0000006400708947 */ /* 0x004fea0003800000 */
.L_x_65:
[----:B------:R-:W-:Y:S01]  /*3bb0*/  PRMT R4, R4, 0x654, R3 ;  /* 0x0000065404047816 */ /* 0x000fe20000000003 */
[----:B------:R-:W-:Y:S01]  /*3bc0*/  HFMA2 R3, -RZ, RZ, 0, 5.9604644775390625e-08 ;  /* 0x00000001ff037431 */ /* 0x000fe200000001ff */
[----:B------:R-:W-:Y:S01]  /*3bd0*/  UPRMT UR4, UR37, 0x654, UR7 ;  /* 0x0000065425047896 */ /* 0x000fe20008000007 */
[----:B------:R-:W-:Y:S02]  /*3be0*/  IMAD.MOV.U32 R8, RZ, RZ, 0xffff ;  /* 0x0000ffffff087424 */ /* 0x000fe400078e00ff */
[----:B--2---:R-:W-:Y:S02]  /*3bf0*/  IMAD.MOV.U32 R6, RZ, RZ, 0x4 ;  /* 0x00000004ff067424 */ /* 0x004fe400078e00ff */
[----:B------:R-:W-:Y:S01]  /*3c00*/  IMAD.SHL.U32 R9, R10, 0x20, RZ ;  /* 0x000000200a097824 */ /* 0x000fe200078e00ff */
[----:B------:R-:W-:Y:S02]  /*3c10*/  MOV R5, UR4 ;  /* 0x0000000400057c02 */ /* 0x000fe40008000f00 */
[-C--:B------:R-:W-:Y:S01]  /*3c20*/  SHF.L.U32 R8, R8, R10.reuse, RZ ;  /* 0x0000000a08087219 */ /* 0x080fe200000006ff */
[----:B------:R2:W-:Y:S01]  /*3c30*/  SYNCS.ARRIVE.TRANS64.RED RZ, [UR4], R6 ;  /* 0x00000006ffff79a7 */ /* 0x0005e20008000404 */
[----:B------:R-:W-:Y:S01]  /*3c40*/  SHF.L.U32 R7, R3, R10, RZ ;  /* 0x0000000a03077219 */ /* 0x000fe200000006ff */
[----:B------:R2:W-:Y:S04]  /*3c50*/  STS [UR6+0x170], R9 ;  /* 0x00017009ff007988 */ /* 0x0005e80008000806 */
[----:B------:R2:W-:Y:S04]  /*3c60*/  STAS [R4.64], R10 ;  /* 0x0000000a04007dbd */ /* 0x0005e8000c0008ff */
[----:B------:R2:W-:Y:S04]  /*3c70*/  ATOMS.OR RZ, [UR5+0x14], R8 ;  /* 0x00001408ffff798c */ /* 0x0005e8000b000005 */
[----:B------:R2:W-:Y:S04]  /*3c80*/  ATOMS.OR RZ, [UR5+0x18], R7 ;  /* 0x00001807ffff798c */ /* 0x0005e8000b000005 */
[----:B------:R2:W-:Y:S02]  /*3c90*/  ATOMS.XOR RZ, [UR5+0x10], R3 ;  /* 0x00001003ffff798c */ /* 0x0005e4000b800005 */
.L_x_62:
[----:B-1----:R-:W-:Y:S05]  /*3ca0*/  BSYNC B0 ;  /* 0x0000000000007941 */ /* 0x002fea0003800000 */
.L_x_61:
[----:B------:R-:W-:Y:S05]  /*3cb0*/  BRA.U UP1, `(.L_x_67) ;  /* 0x00000001016c7547 */ /* 0x000fea000b800000 */
[----:B------:R-:W-:-:S03]  /*3cc0*/  UMOV UR4, 0xffffffff ;  /* 0xffffffff00047882 */ /* 0x000fc60000000000 */
[----:B------:R-:W-:Y:S05]  /*3cd0*/  BRA.DIV UR4, `(.L_x_68) ;  /* 0x00000066043c7947 */ /* 0x000fea000b800000 */
[----:B------:R-:W-:-:S13]  /*3ce0*/  ELECT P6, URZ, PT ;  /* 0x0000000000ff782f */ /* 0x000fda00038c0000 */
.L_x_186:
[----:B------:R-:W-:Y:S05]  /*3cf0*/  @!P6 BRA `(.L_x_67) ;  /* 0x00000000005ce947 */ /* 0x000fea0003800000 */
[----:B--2---:R-:W2:Y:S02]  /*3d00*/  LDS R4, [UR5+0x10] ;  /* 0x00001005ff047984 */ /* 0x004ea40008000800 */
[----:B--2---:R-:W-:-:S04]  /*3d10*/  SHF.L.U32 R4, R4, 0x1f, RZ ;  /* 0x0000001f04047819 */ /* 0x004fc800000006ff */
[----:B------:R-:W2:Y:S02]  /*3d20*/  SYNCS.PHASECHK.TRANS64.TRYWAIT P0, [UR5+0x8], R4 ;  /* 0x00000804ff0075a7 */ /* 0x000ea40008001105 */
[----:B--2---:R-:W-:Y:S05]  /*3d30*/  @P0 BRA `(.L_x_69) ;  /* 0x0000000000080947 */ /* 0x004fea0003800000 */
[----:B------:R-:W2:Y:S02]  /*3d40*/  SYNCS.PHASECHK.TRANS64.TRYWAIT P0, [UR5+0x8], R4 ;  /* 0x00000804ff0075a7 */ /* 0x000ea40008001105 */
[----:B--2---:R-:W-:Y:S05]  /*3d50*/  @!P0 BRA `(.L_x_70) ;  /* 0x00000064003c8947 */ /* 0x004fea0003800000 */
.L_x_69:
[----:B------:R-:W3:Y:S01]  /*3d60*/  LDS R6, [UR6+0x170] ;  /* 0x00017006ff067984 */ /* 0x000ee20008000800 */
[----:B--2---:R-:W-:Y:S02]  /*3d70*/  HFMA2 R3, -RZ, RZ, 0, 5.9604644775390625e-08 ;  /* 0x00000001ff037431 */ /* 0x004fe400000001ff */
[----:B------:R-:W-:Y:S01]  /*3d80*/  IMAD.MOV.U32 R4, RZ, RZ, 0xffff ;  /* 0x0000ffffff047424 */ /* 0x000fe200078e00ff */
[----:B------:R-:W-:Y:S01]  /*3d90*/  UPRMT UR4, UR37, 0x654, UR7 ;  /* 0x0000065425047896 */ /* 0x000fe20008000007 */
[----:B---3--:R-:W-:-:S03]  /*3da0*/  IMAD.SHL.U32 R5, R6, 0x20, RZ ;  /* 0x0000002006057824 */ /* 0x008fc600078e00ff */
[-C--:B------:R-:W-:Y:S02]  /*3db0*/  SHF.L.U32 R4, R4, R6.reuse, RZ ;  /* 0x0000000604047219 */ /* 0x080fe400000006ff */
[----:B------:R-:W-:Y:S01]  /*3dc0*/  SHF.L.U32 R6, R3, R6, RZ ;  /* 0x0000000603067219 */ /* 0x000fe200000006ff */
[----:B------:R3:W-:Y:S04]  /*3dd0*/  STS [UR6+0x170], R5 ;  /* 0x00017005ff007988 */ /* 0x0007e80008000806 */
[----:B------:R3:W-:Y:S04]  /*3de0*/  ATOMS.OR RZ, [UR5+0x14], R4 ;  /* 0x00001404ffff798c */ /* 0x0007e8000b000005 */
[----:B------:R3:W-:Y:S01]  /*3df0*/  ATOMS.OR RZ, [UR5+0x18], R6 ;  /* 0x00001806ffff798c */ /* 0x0007e2000b000005 */
[----:B------:R-:W-:Y:S03]  /*3e00*/  SYNCS.ARRIVE.TRANS64.RED.A1T0 RZ, [UR4], RZ ;  /* 0x000000ffffff79a7 */ /* 0x000fe60008100404 */
[----:B------:R3:W-:Y:S01]  /*3e10*/  ATOMS.XOR RZ, [UR5+0x10], R3 ;  /* 0x00001003ffff798c */ /* 0x0007e2000b800005 */
[----:B------:R-:W-:Y:S05]  /*3e20*/  BRA `(.L_x_67) ;  /* 0x0000000000107947 */ /* 0x000fea0003800000 */
.L_x_60:
[----:B------:R-:W-:Y:S02]  /*3e30*/  MOV R3, 0xffffffff ;  /* 0xffffffff00037802 */ /* 0x000fe40000000f00 */
[----:B------:R-:W-:-:S03]  /*3e40*/  MOV R4, 0x3e70 ;  /* 0x00003e7000047802 */ /* 0x000fc60000000f00 */
[----:B------:R2:W-:Y:S04]  /*3e50*/  STS [UR6+0x170], R3 ;  /* 0x00017003ff007988 */ /* 0x0005e80008000806 */
[----:B-12--5:R-:W-:Y:S05]  /*3e60*/  CALL.REL.NOINC `($__internal_1_$__cuda_sm10x_tcgen05_guardrail_trap_phase_invalid_during_alloc) ;  /* 0x0000006800ec7944 */ /* 0x026fea0003c00000 */
.L_x_67:
[----:B------:R-:W-:Y:S05]  /*3e70*/  WARPSYNC.ALL ;  /* 0x0000000000007948 */ /* 0x000fea0003800000 */
[----:B------:R-:W4:Y:S01]  /*3e80*/  S2UR UR20, SR_CgaCtaId ;  /* 0x00000000001479c3 */ /* 0x000f220000008800 */
[----:B------:R-:W-:Y:S01]  /*3e90*/  UMOV UR4, 0x400 ;  /* 0x0000040000047882 */ /* 0x000fe20000000000 */
[----:B------:R-:W-:-:S06]  /*3ea0*/  NOP ;  /* 0x0000000000007918 */ /* 0x000fcc0000000000 */
[----:B------:R-:W-:Y:S06]  /*3eb0*/  BAR.ARV 0x6, 0xa0 ;  /* 0x0182800000007b1d */ /* 0x000fec0000002000 */
[----:B------:R-:W1:Y:S01]  /*3ec0*/  LDCU.64 UR6, c[0x0][0x388] ;  /* 0x00007100ff0677ac */ /* 0x000e620008000a00 */
[----:B------:R-:W-:Y:S01]  /*3ed0*/  LOP3.LUT R2, R2, 0xffff, RZ, 0xc0, !PT ;  /* 0x0000ffff02027812 */ /* 0x000fe200078ec0ff */
[----:B--2---:R-:W-:Y:S01]  /*3ee0*/  IMAD.MOV.U32 R8, RZ, RZ, 0x1 ;  /* 0x00000001ff087424 */ /* 0x004fe200078e00ff */
[----:B------:R-:W-:Y:S01]  /*3ef0*/  LOP3.LUT R0, R0, 0xffff, RZ, 0xc0, !PT ;  /* 0x0000ffff00007812 */ /* 0x000fe200078ec0ff */
[----:B------:R-:W2:Y:S01]  /*3f00*/  LDCU.64 UR8, c[0x0][0x390] ;  /* 0x00007200ff0877ac */ /* 0x000ea20008000a00 */
[----:B------:R-:W-:Y:S01]  /*3f10*/  R2UR UR21, R2 ;  /* 0x00000000021572ca */ /* 0x000fe200000e0000 */
[----:B------:R-:W-:Y:S01]  /*3f20*/  IMAD.MOV.U32 R2, RZ, RZ, RZ ;  /* 0x000000ffff027224 */ /* 0x000fe200078e00ff */
[----:B------:R-:W-:Y:S01]  /*3f30*/  R2UR UR35, R0 ;  /* 0x00000000002372ca */ /* 0x000fe200000e0000 */
[----:B------:R-:W-:Y:S01]  /*3f40*/  IMAD.MOV.U32 R0, RZ, RZ, RZ ;  /* 0x000000ffff007224 */ /* 0x000fe200078e00ff */
[----:B------:R-:W-:Y:S01]  /*3f50*/  UMOV UR24, URZ ;  /* 0x000000ff00187c82 */ /* 0x000fe20008000000 */
[----:B----4-:R-:W-:Y:S01]  /*3f60*/  ULEA UR20, UR20, UR4, 0x18 ;  /* 0x0000000414147291 */ /* 0x010fe2000f8ec0ff */
[----:B------:R-:W-:Y:S01]  /*3f70*/  UMOV UR19, URZ ;  /* 0x000000ff00137c82 */ /* 0x000fe20008000000 */
[----:B------:R-:W-:-:S02]  /*3f80*/  UISETP.NE.AND UP3, UPT, UR38, URZ, UPT ;  /* 0x000000ff2600728c */ /* 0x000fc4000bf65270 */
[----:B------:R-:W-:Y:S01]  /*3f90*/  UIADD3 UR34, UPT, UPT, UR20, 0x128, URZ ;  /* 0x0000012814227890 */ /* 0x000fe2000fffe0ff */
[----:B------:R-:W-:Y:S01]  /*3fa0*/  UMOV UR32, 0x0 ;  /* 0x0000000000207882 */ /* 0x000fe20000000000 */
[----:B-1----:R-:W-:-:S03]  /*3fb0*/  UIADD3 UR4, UPT, UPT, UR6, 0x3f, URZ ;  /* 0x0000003f06047890 */ /* 0x002fc6000fffe0ff */
[----:B---3--:R-:W1:Y:S01]  /*3fc0*/  LDS R3, [UR20+0x170] ;  /* 0x00017014ff037984 */ /* 0x008e620008000800 */
[----:B------:R-:W-:Y:S01]  /*3fd0*/  UMOV UR33, 0x8200490 ;  /* 0x0820049000217882 */ /* 0x000fe20000000000 */
[----:B------:R-:W-:Y:S02]  /*3fe0*/  UPRMT UR34, URZ, 0x654, UR34 ;  /* 0x00000654ff227896 */ /* 0x000fe40008000022 */
[----:B------:R-:W-:Y:S01]  /*3ff0*/  USHF.R.S32.HI UR5, URZ, 0x1f, UR4 ;  /* 0x0000001fff057899 */ /* 0x000fe20008011404 */
[----:B------:R-:W-:Y:S01]  /*4000*/  UMOV UR30, 0x0 ;  /* 0x00000000001e7882 */ /* 0x000fe20000000000 */
[----:B------:R-:W-:Y:S02]  /*4010*/  UMOV UR31, 0x8200490 ;  /* 0x08200490001f7882 */ /* 0x000fe40000000000 */
[----:B------:R-:W-:Y:S02]  /*4020*/  ULEA.HI UR4, UR5, UR4, URZ, 0x6 ;  /* 0x0000000405047291 */ /* 0x000fe4000f8f30ff */
[----:B------:R-:W-:-:S02]  /*4030*/  UIADD3 UR5, UPT, UPT, UR20, 0x4300, URZ ;  /* 0x0000430014057890 */ /* 0x000fc4000fffe0ff */
[----:B------:R-:W-:Y:S02]  /*4040*/  USHF.R.S32.HI UR4, URZ, 0x6, UR4 ;  /* 0x00000006ff047899 */ /* 0x000fe40008011404 */
[----:B------:R-:W-:Y:S02]  /*4050*/  USHF.R.U32.HI UR5, URZ, 0x4, UR5 ;  /* 0x00000004ff057899 */ /* 0x000fe40008011605 */
[----:B------:R-:W-:Y:S02]  /*4060*/  UIMAD UR4, UR4, UR7, URZ ;  /* 0x00000007040472a4 */ /* 0x000fe4000f8e02ff */
[----:B------:R-:W-:Y:S02]  /*4070*/  ULOP3.LUT UR5, UR5, 0x3fff, URZ, 0xc0, !UPT ;  /* 0x00003fff05057892 */ /* 0x000fe4000f8ec0ff */
[----:B--2---:R-:W-:Y:S02]  /*4080*/  UIMAD UR4, UR4, UR8, URZ ;  /* 0x00000008040472a4 */ /* 0x004fe4000f8e02ff */
[----:B------:R-:W-:-:S02]  /*4090*/  ULOP3.LUT UR22, UR5, 0x10000, URZ, 0xfc, !UPT ;  /* 0x0001000005167892 */ /* 0x000fc4000f8efcff */
[----:B------:R-:W-:Y:S02]  /*40a0*/  UIMAD UR9, UR4, UR9, URZ ;  /* 0x00000009040972a4 */ /* 0x000fe4000f8e02ff */
[----:B------:R-:W-:Y:S02]  /*40b0*/  UIADD3 UR4, UPT, UPT, UR20, 0x1e300, URZ ;  /* 0x0001e30014047890 */ /* 0x000fe4000fffe0ff */
[----:B------:R-:W-:Y:S02]  /*40c0*/  UIADD3 UR36, UPT, UPT, UR9, -0x1, URZ ;  /* 0xffffffff09247890 */ /* 0x000fe4000fffe0ff */
[----:B------:R-:W-:Y:S02]  /*40d0*/  USHF.R.U32.HI UR4, URZ, 0x4, UR4 ;  /* 0x00000004ff047899 */ /* 0x000fe40008011604 */
[----:B------:R-:W-:Y:S02]  /*40e0*/  UISETP.GE.AND UP4, UPT, UR9, 0x1, UPT ;  /* 0x000000010900788c */ /* 0x000fe4000bf86270 */
[----:B------:R-:W-:Y:S01]  /*40f0*/  ULOP3.LUT UR4, UR4, 0x3fff, URZ, 0xc0, !UPT ;  /* 0x00003fff04047892 */ /* 0x000fe2000f8ec0ff */
[----:B------:R-:W-:Y:S01]  /*4100*/  UMOV UR28, 0x0 ;  /* 0x00000000001c7882 */ /* 0x000fe20000000000 */
[----:B------:R-:W-:-:S02]  /*4110*/  UMOV UR29, 0x8200490 ;  /* 0x08200490001d7882 */ /* 0x000fc40000000000 */
[----:B------:R-:W-:Y:S01]  /*4120*/  ULOP3.LUT UR23, UR4, 0x10000, URZ, 0xfc, !UPT ;  /* 0x0001000004177892 */ /* 0x000fe2000f8efcff */
[C---:B-1----:R-:W-:Y:S01]  /*4130*/  VIADD R5, R3.reuse, 0x40 ;  /* 0x0000004003057836 */ /* 0x042fe20000000000 */
[----:B------:R-:W-:Y:S01]  /*4140*/  LOP3.LUT R4, R3, 0xffff, RZ, 0xc0, !PT ;  /* 0x0000ffff03047812 */ /* 0x000fe200078ec0ff */
[----:B------:R-:W-:Y:S01]  /*4150*/  UMOV UR26, 0x0 ;  /* 0x00000000001a7882 */ /* 0x000fe20000000000 */
[----:B------:R-:W-:Y:S02]  /*4160*/  UMOV UR27, 0x8200490 ;  /* 0x08200490001b7882 */ /* 0x000fe40000000000 */
[----:B------:R-:W-:-:S05]  /*4170*/  LOP3.LUT R5, R5, 0xffff, RZ, 0xc0, !PT ;  /* 0x0000ffff05057812 */ /* 0x000fca00078ec0ff */
[----:B------:R1:W-:Y:S02]  /*4180*/  STL.64 [R1], R4 ;  /* 0x0000000401007387 */ /* 0x0003e40000100a00 */
.L_x_79:
[----:B-1----:R-:W-:-:S04]  /*4190*/  SHF.L.U32 R5, R2, 0x1f, RZ ;  /* 0x0000001f02057819 */ /* 0x002fc800000006ff */
[----:B------:R-:W1:Y:S02]  /*41a0*/  SYNCS.PHASECHK.TRANS64.TRYWAIT P0, [UR20+0x120], R5 ;  /* 0x00012005ff0075a7 */ /* 0x000e640008001114 */
[----:B-1-34-:R-:W-:Y:S05]  /*41b0*/  @!P0 BRA `(.L_x_71) ;  /* 0x00000060003c8947 */ /* 0x01afea0003800000 */
.L_x_188:
[----:B-1----:R-:W1:Y:S01]  /*41c0*/  LDS.128 R4, [UR20+0x160] ;  /* 0x00016014ff047984 */ /* 0x002e620008000c00 */
[----:B------:R-:W-:Y:S01]  /*41d0*/  ULEA UR25, UR24, UR20, 0x3 ;  /* 0x0000001418197291 */ /* 0x000fe2000f8e18ff */
[----:B------:R-:W-:Y:S01]  /*41e0*/  @!PT LDS RZ, [RZ] ;  /* 0x00000000fffff984 */ /* 0x000fe20000000800 */
[----:B------:R-:W-:Y:S01]  /*41f0*/  @!PT LDS RZ, [RZ] ;  /* 0x00000000fffff984 */ /* 0x000fe20000000800 */
[----:B------:R-:W-:Y:S01]  /*4200*/  @!PT LDS RZ, [RZ] ;  /* 0x00000000fffff984 */ /* 0x000fe20000000800 */
[----:B------:R-:W-:Y:S01]  /*4210*/  @!PT LDS RZ, [RZ] ;  /* 0x00000000fffff984 */ /* 0x000fe20000000800 */
[----:B------:R2:W-:Y:S06]  /*4220*/  MEMBAR.ALL.CTA ;  /* 0x0000000000007992 */ /* 0x0005ec0000008000 */
[----:B--2---:R-:W2:Y:S02]  /*4230*/  FENCE.VIEW.ASYNC.S ;  /* 0x00000000000073c6 */ /* 0x004ea40000000000 */
[----:B--2---:R-:W-:Y:S01]  /*4240*/  SYNCS.ARRIVE.TRANS64.RED.A1T0 RZ, [UR34], RZ ;  /* 0x000000ffffff79a7 */ /* 0x004fe20008100422 */
[----:B-1----:R-:W-:Y:S01]  /*4250*/  LOP3.LUT P3, RZ, R6, 0x1, RZ, 0xc0, !PT ;  /* 0x0000000106ff7812 */ /* 0x002fe2000786c0ff */
[----:B------:R-:W-:-:S12]  /*4260*/  BRA.U UP3, `(.L_x_72) ;  /* 0x00000001030c7547 */ /* 0x000fd8000b800000 */
[----:B------:R-:W-:-:S04]  /*4270*/  SHF.L.U32 R5, R8, 0x1f, RZ ;  /* 0x0000001f08057819 */ /* 0x000fc800000006ff */
[----:B------:R-:W1:Y:S02]  /*4280*/  SYNCS.PHASECHK.TRANS64.TRYWAIT P0, [UR25+0x140], R5 ;  /* 0x00014005ff0075a7 */ /* 0x000e640008001119 */
[----:B-1----:R-:W-:Y:S05]  /*4290*/  @!P0 BRA `(.L_x_73) ;  /* 0x00000060001c8947 */ /* 0x002fea0003800000 */
.L_x_72:
[----:B------:R-:W-:Y:S05]  /*42a0*/  BRA.U UP3, `(.L_x_74) ;  /* 0x0000000503047547 */ /* 0x000fea000b800000 */
[----:B------:R-:W-:Y:S05]  /*42b0*/  BRA.U !UP4, `(.L_x_75) ;  /* 0x000000010cf47547 */ /* 0x000fea000b800000 */
[----:B------:R-:W-:Y:S01]  /*42c0*/  ULEA UR4, UR24, UR43, 0x2 ;  /* 0x0000002b18047291 */ /* 0x000fe2000f8e10ff */
[----:B-1----:R-:W-:-:S08]  /*42d0*/  SHF.L.U32 R4, R0, 0x1f, RZ ;  /* 0x0000001f00047819 */ /* 0x002fd000000006ff */
[----:B------:R-:W5:Y:S01]  /*42e0*/  LDL R5, [UR4] ;  /* 0x00000004ff057983 */ /* 0x000f620008100800 */
[----:B------:R-:W-:Y:S02]  /*42f0*/  ULEA UR4, UR19, UR20, 0x3 ;  /* 0x0000001413047291 */ /* 0x000fe4000f8e18ff */
[----:B------:R-:W-:Y:S01]  /*4300*/  UPLOP3.LUT UP2, UPT, UPT, UPT, UPT, 0x40, 0x4 ;  /* 0x000000000004789c */ /* 0x000fe20003f4e870 */
[----:B------:R-:W-:-:S06]  /*4310*/  UMOV UR17, UR36 ;  /* 0x0000002400117c82 */ /* 0x000fcc0008000000 */
[----:B------:R1:W2:Y:S01]  /*4320*/  SYNCS.PHASECHK.TRANS64.TRYWAIT P2, [UR4], R4 ;  /* 0x00000004ff0075a7 */ /* 0x0002a20008041104 */
[----:B------:R-:W-:-:S05]  /*4330*/  UMOV UR4, UR19 ;  /* 0x0000001300047c82 */ /* 0x000fca0008000000 */
.L_x_78:
[----:B------:R-:W-:Y:S01]  /*4340*/  ULEA UR18, UR4, UR20, 0x3 ;  /* 0x0000001404127291 */ /* 0x000fe2000f8e18ff */
[----:B--234-:R-:W-:Y:S11]  /*4350*/  @P2 BRA `(.L_x_76) ;  /* 0x00000000000c2947 */ /* 0x01cff60003800000 */
[----:B------:R-:W-:Y:S04]  /*4360*/  SHF.L.U32 R6, R0, 0x1f, RZ ;  /* 0x0000001f00067819 */ /* 0x000fe800000006ff */
[----:B------:R-:W2:Y:S02]  /*4370*/  SYNCS.PHASECHK.TRANS64.TRYWAIT P0, [UR18], R6 ;  /* 0x00000006ff0075a7 */ /* 0x000ea40008001112 */
[----:B--2---:R-:W-:Y:S05]  /*4380*/  @!P0 BRA `(.L_x_77) ;  /* 0x0000005c00f88947 */ /* 0x004fea0003800000 */
.L_x_76:
[----:B------:R-:W-:Y:S01]  /*4390*/  UISETP.NE.AND UP0, UPT, UR17, URZ, UPT ;  /* 0x000000ff1100728c */ /* 0x000fe2000bf05270 */
[----:B------:R-:W-:Y:S01]  /*43a0*/  PLOP3.LUT P2, PT, PT, PT, PT, 0x80, 0x8 ;  /* 0x000000000008781c */ /* 0x000fe20003f4f070 */
[----:B------:R-:W-:Y:S02]  /*43b0*/  UIADD3 UR5, UPT, UPT, UR4, 0x1, URZ ;  /* 0x0000000104057890 */ /* 0x000fe4000fffe0ff */
[----:B------:R-:W-:Y:S02]  /*43c0*/  ULEA UR10, UR4, UR23, 0x9 ;  /* 0x00000017040a7291 */ /* 0x000fe4000f8e48ff */
[----:B------:R-:W-:Y:S01]  /*43d0*/  UISETP.NE.AND UP1, UPT, UR5, 0xd, UPT ;  /* 0x0000000d0500788c */ /* 0x000fe2000bf25270 */
[----:B------:R-:W-:Y:S01]  /*43e0*/  PLOP3.LUT P0, PT, PT, PT, UP0, 0x80, 0x8 ;  /* 0x000000000008781c */ /* 0x000fe20003f0f008 */
[----:B------:R-:W-:Y:S02]  /*43f0*/  ULEA UR14, UR4, UR22, 0x9 ;  /* 0x00000016040e7291 */ /* 0x000fe4000f8e48ff */
[----:B------:R-:W-:Y:S02]  /*4400*/  USEL UR6, URZ, 0x1, UP1 ;  /* 0x00000001ff067887 */ /* 0x000fe40008800000 */
[----:B------:R-:W-:Y:S01]  /*4410*/  USEL UR19, UR5, URZ, UP1 ;  /* 0x000000ff05137287 */ /* 0x000fe20008800000 */
[----:B------:R-:W-:Y:S11]  /*4420*/  ELECT P1, URZ, PT ;  /* 0x0000000000ff782f */ /* 0x000ff60003820000 */
[----:B------:R-:W-:Y:S02]  /*4430*/  @!UPT UIADD3 URZ, UPT, UPT, URZ, URZ, URZ ;  /* 0x000000fffffff290 */ /* 0x000fe4000fffe0ff */
[C---:B-----5:R-:W-:Y:S01]  /*4440*/  @P1 R2UR.BROADCAST UR4, R5.reuse ;  /* 0x00000000050412ca */ /* 0x060fe200008e0000 */
[----:B------:R-:W-:Y:S01]  /*4450*/  @UP0 ULEA UR5, UR19, UR20, 0x3 ;  /* 0x0000001413050291 */ /* 0x000fe2000f8e18ff */
[----:B------:R-:W-:Y:S01]  /*4460*/  LOP3.LUT R0, R0, UR6, RZ, 0x3c, !PT ;  /* 0x0000000600007c12 */ /* 0x000fe2000f8e3cff */
[----:B------:R-:W-:Y:S02]  /*4470*/  UIADD3 UR8, UPT, UPT, UR10, 0x2, URZ ;  /* 0x000000020a087890 */ /* 0x000fe4000fffe0ff */
[----:B------:R-:W-:Y:S01]  /*4480*/  UIADD3 UR6, UPT, UPT, UR14, 0x2, URZ ;  /* 0x000000020e067890 */ /* 0x000fe2000fffe0ff */
[----:B-1----:R-:W-:Y:S01]  /*4490*/  @P0 SHF.L.U32 R4, R0, 0x1f, RZ ;  /* 0x0000001f00040819 */ /* 0x002fe200000006ff */
[----:B------:R-:W-:Y:S01]  /*44a0*/  UIADD3 UR12, UPT, UPT, UR10, 0x4, URZ ;  /* 0x000000040a0c7890 */ /* 0x000fe2000fffe0ff */
[----:B------:R-:W-:Y:S02]  /*44b0*/  UMOV UR11, 0x40004040 ;  /* 0x40004040000b7882 */ /* 0x000fe40000000000 */
[----:B------:R3:W4:Y:S01]  /*44c0*/  @P0 SYNCS.PHASECHK.TRANS64.TRYWAIT P2, [UR5], R4 ;  /* 0x00000004ff0005a7 */ /* 0x0007220008041105 */
[----:B------:R-:W-:Y:S11]  /*44d0*/  ELECT P0, URZ, PT ;  /* 0x0000000000ff782f */ /* 0x000ff60003800000 */
[----:B------:R-:W-:Y:S02]  /*44e0*/  @!UPT UIADD3 URZ, UPT, UPT, URZ, URZ, URZ ;  /* 0x000000fffffff290 */ /* 0x000fe4000fffe0ff */
[C---:B------:R-:W-:Y:S02]  /*44f0*/  @P0 R2UR.BROADCAST UR16, R5.reuse ;  /* 0x00000000051002ca */ /* 0x040fe400008e0000 */
[----:B------:R-:W-:Y:S01]  /*4500*/  ELECT P0, URZ, PT ;  /* 0x0000000000ff782f */ /* 0x000fe20003800000 */
[----:B------:R-:W-:Y:S01]  /*4510*/  UMOV UR15, 0x40004040 ;  /* 0x40004040000f7882 */ /* 0x000fe20000000000 */
[----:B------:R-:W-:Y:S01]  /*4520*/  UMOV UR9, 0x40004040 ;  /* 0x4000404000097882 */ /* 0x000fe20000000000 */
[----:B------:R1:W-:Y:S01]  /*4530*/  UTCHMMA.2CTA gdesc[UR14], gdesc[UR10], tmem[UR4], tmem[UR32], idesc[UR33], UP2 ;  /* 0x00ff200a0e0075ea */ /* 0x0003e20009200004 */
[----:B------:R-:W-:Y:S01]  /*4540*/  UPLOP3.LUT UP2, UPT, UPT, UPT, UPT, 0x80, 0x8 ;  /* 0x000000000008789c */ /* 0x000fe20003f4f070 */
[----:B------:R-:W-:Y:S01]  /*4550*/  UMOV UR7, 0x40004040 ;  /* 0x4000404000077882 */ /* 0x000fe20000000000 */
[----:B------:R-:W-:Y:S01]  /*4560*/  UMOV UR13, 0x40004040 ;  /* 0x40004040000d7882 */ /* 0x000fe20000000000 */
[----:B------:R-:W-:Y:S04]  /*4570*/  UMOV UR5, 0x40004040 ;  /* 0x4000404000057882 */ /* 0x000fe80000000000 */
[----:B------:R2:W-:Y:S01]  /*4580*/  UTCHMMA.2CTA gdesc[UR6], gdesc[UR8], tmem[UR16], tmem[UR30], idesc[UR31], UPT ;  /* 0x00ff1e08060075ea */ /* 0x0005e2000ba00010 */
[----:B-1----:R-:W-:Y:S01]  /*4590*/  UIADD3 UR4, UPT, UPT, UR14, 0x4, URZ ;  /* 0x000000040e047890 */ /* 0x002fe2000fffe0ff */
[C---:B------:R-:W-:Y:S02]  /*45a0*/  @P0 R2UR.BROADCAST UR15, R5.reuse ;  /* 0x00000000050f02ca */ /* 0x040fe400008e0000 */
[----:B------:R-:W-:Y:S01]  /*45b0*/  ELECT P0, URZ, PT ;  /* 0x0000000000ff782f */ /* 0x000fe20003800000 */
[----:B------:R-:W-:Y:S02]  /*45c0*/  UIADD3 UR10, UPT, UPT, UR10, 0x6, URZ ;  /* 0x000000060a0a7890 */ /* 0x000fe4000fffe0ff */
[----:B--2---:R-:W-:Y:S10]  /*45d0*/  UIADD3 UR6, UPT, UPT, UR14, 0x6, URZ ;  /* 0x000000060e067890 */ /* 0x004ff4000fffe0ff */
[----:B------:R-:W-:Y:S01]  /*45e0*/  @P0 R2UR.BROADCAST UR9, R5 ;  /* 0x00000000050902ca */ /* 0x000fe200008e0000 */
[----:B------:R-:W-:Y:S01]  /*45f0*/  UIADD3 UR8, UPT, UPT, UR18, 0x68, URZ ;  /* 0x0000006812087890 */ /* 0x000fe2000fffe0ff */
[----:B------:R1:W-:Y:S11]  /*4600*/  UTCHMMA.2CTA gdesc[UR4], gdesc[UR12], tmem[UR15], tmem[UR28], idesc[UR29], UPT ;  /* 0x00ff1c0c040075ea */ /* 0x0003f6000ba0000f */
[----:B------:R3:W-:Y:S01]  /*4610*/  UTCHMMA.2CTA gdesc[UR6], gdesc[UR10], tmem[UR9], tmem[UR26], idesc[UR27], UPT ;  /* 0x00ff1a0a060075ea */ /* 0x0007e2000ba00009 */
[----:B------:R3:W-:Y:S01]  /*4620*/  UTCBAR.2CTA.MULTICAST [UR8], URZ, UR21 ;  /* 0x000000ff080073e9 */ /* 0x0007e20008200815 */
[----:B-1----:R-:W-:Y:S02]  /*4630*/  UIADD3 UR4, UPT, UPT, UR17, 0x1, URZ ;  /* 0x0000000111047890 */ /* 0x002fe4000fffe0ff */
[----:B------:R-:W-:Y:S02]  /*4640*/  UIADD3 UR5, UPT, UPT, UR17, -0x1, URZ ;  /* 0xffffffff11057890 */ /* 0x000fe4000fffe0ff */
[----:B------:R-:W-:Y:S03]  /*4650*/  UISETP.GT.U32.AND UP0, UPT, UR4, 0x1, UPT ;  /* 0x000000010400788c */ /* 0x000fe6000bf04070 */
[----:B------:R-:W-:Y:S02]  /*4660*/  UMOV UR4, UR19 ;  /* 0x0000001300047c82 */ /* 0x000fe40008000000 */
[----:B------:R-:W-:Y:S04]  /*4670*/  UMOV UR17, UR5 ;  /* 0x0000000500117c82 */ /* 0x000fe80008000000 */
[----:B------:R-:W-:Y:S05]  /*4680*/  BRA.U UP0, `(.L_x_78) ;  /* 0xfffffffd002c7547 */ /* 0x000fea000b83ffff */
.L_x_75:
[----:B------:R-:W-:-:S09]  /*4690*/  UIADD3 UR4, UPT, UPT, UR25, 0x130, URZ ;  /* 0x0000013019047890 */ /* 0x000fd2000fffe0ff */
[----:B------:R2:W-:Y:S01]  /*46a0*/  UTCBAR.2CTA.MULTICAST [UR4], URZ, UR35 ;  /* 0x000000ff040073e9 */ /* 0x0005e20008200823 */
[----:B------:R-:W-:Y:S02]  /*46b0*/  NOP ;  /* 0x0000000000007918 */ /* 0x000fe40000000000 */
.L_x_74:
[----:B--2---:R-:W-:Y:S01]  /*46c0*/  UIADD3 UR4, UPT, UPT, UR24, 0x1, URZ ;  /* 0x0000000118047890 */ /* 0x004fe2000fffe0ff */
[----:B------:R-:W-:-:S03]  /*46d0*/  LOP3.LUT R2, R2, 0x1, RZ, 0x3c, !PT ;  /* 0x0000000102027812 */ /* 0x000fc600078e3cff */
[----:B------:R-:W-:-:S04]  /*46e0*/  UISETP.NE.AND UP0, UPT, UR4, 0x2, UPT ;  /* 0x000000020400788c */ /* 0x000fc8000bf05270 */
[----:B------:R-:W-:Y:S02]  /*46f0*/  USEL UR5, URZ, 0x1, UP0 ;  /* 0x00000001ff057887 */ /* 0x000fe40008000000 */
[----:B------:R-:W-:-:S04]  /*4700*/  USEL UR24, UR4, URZ, UP0 ;  /* 0x000000ff04187287 */ /* 0x000fc80008000000 */
[----:B------:R-:W-:Y:S01]  /*4710*/  LOP3.LUT R8, R8, UR5, RZ, 0x3c, !PT ;  /* 0x0000000508087c12 */ /* 0x000fe2000f8e3cff */
[----:B------:R-:W-:Y:S07]  /*4720*/  @P3 BRA `(.L_x_79) ;  /* 0xfffffff800983947 */ /* 0x000fee000383ffff */
[----:B---3--:R-:W2:Y:S01]  /*4730*/  S2UR UR8, SR_CgaCtaId ;  /* 0x00000000000879c3 */ /* 0x008ea20000008800 */
[----:B------:R-:W-:Y:S01]  /*4740*/  ELECT P0, URZ, PT ;  /* 0x0000000000ff782f */ /* 0x000fe20003800000 */
[----:B------:R-:W-:Y:S01]  /*4750*/  HFMA2 R0, -RZ, RZ, 0, 5.9604644775390625e-08 ;  /* 0x00000001ff007431 */ /* 0x000fe200000001ff */
[----:B------:R-:W-:-:S05]  /*4760*/  UMOV UR4, 0x40 ;  /* 0x0000004000047882 */ /* 0x000fca0000000000 */
[----:B------:R-:W-:Y:S01]  /*4770*/  UVIRTCOUNT.DEALLOC.SMPOOL 0x80 ;  /* 0x000000800000784c */ /* 0x000fe20000000000 */
[----:B------:R-:W-:Y:S02]  /*4780*/  UISETP.NE.AND UP0, UPT, UR38, URZ, UPT ;  /* 0x000000ff2600728c */ /* 0x000fe4000bf05270 */
[----:B--2---:R-:W-:-:S09]  /*4790*/  ULEA UR8, UR8, UR4, 0x18 ;  /* 0x0000000408087291 */ /* 0x004fd2000f8ec0ff */
[----:B------:R2:W-:Y:S01]  /*47a0*/  @P0 STS.U8 [UR8+0x1c], R0 ;  /* 0x00001c00ff000988 */ /* 0x0005e20008000008 */
[----:B------:R-:W-:Y:S05]  /*47b0*/  BRA.U UP0, `(.L_x_80) ;  /* 0x0000000100587547 */ /* 0x000fea000b800000 */
[----:B------:R-:W-:Y:S01]  /*47c0*/  UIADD3 UR5, UPT, UPT, UR20, 0x140, URZ ;  /* 0x0000014014057890 */ /* 0x000fe2000fffe0ff */
[----:B------:R-:W-:-:S03]  /*47d0*/  SHF.L.U32 R2, R8, 0x1f, RZ ;  /* 0x0000001f08027819 */ /* 0x000fc600000006ff */
[----:B------:R-:W-:-:S09]  /*47e0*/  ULEA UR4, UR24, UR5, 0x3 ;  /* 0x0000000518047291 */ /* 0x000fd2000f8e18ff */
[----:B------:R-:W3:Y:S02]  /*47f0*/  SYNCS.PHASECHK.TRANS64.TRYWAIT P0, [UR4], R2 ;  /* 0x00000002ff0075a7 */ /* 0x000ee40008001104 */
[----:B---3--:R-:W-:Y:S05]  /*4800*/  @!P0 BRA `(.L_x_81) ;  /* 0x0000005800f08947 */ /* 0x008fea0003800000 */
.L_x_192:
[----:B------:R-:W-:-:S04]  /*4810*/  UIADD3 UR4, UPT, UPT, UR24, 0x1, URZ ;  /* 0x0000000118047890 */ /* 0x000fc8000fffe0ff */
[----:B------:R-:W-:-:S04]  /*4820*/  UISETP.NE.AND UP1, UPT, UR4, 0x2, UPT ;  /* 0x000000020400788c */ /* 0x000fc8000bf25270 */
[----:B------:R-:W-:Y:S02]  /*4830*/  USEL UR6, URZ, 0x1, UP1 ;  /* 0x00000001ff067887 */ /* 0x000fe40008800000 */
[----:B------:R-:W-:-:S04]  /*4840*/  USEL UR4, UR4, URZ, UP1 ;  /* 0x000000ff04047287 */ /* 0x000fc80008800000 */
[----:B------:R-:W-:Y:S01]  /*4850*/  ULEA UR4, UR4, UR5, 0x3 ;  /* 0x0000000504047291 */ /* 0x000fe2000f8e18ff */
[----:B--2---:R-:W-:-:S04]  /*4860*/  LOP3.LUT R2, R8, UR6, RZ, 0x3c, !PT ;  /* 0x0000000608027c12 */ /* 0x004fc8000f8e3cff */
[----:B------:R-:W-:Y:S01]  /*4870*/  SHF.L.U32 R2, R2, 0x1f, RZ ;  /* 0x0000001f02027819 */ /* 0x000fe200000006ff */
[----:B------:R-:W-:-:S04]  /*4880*/  IMAD.U32 R0, RZ, RZ, UR4 ;  /* 0x00000004ff007e24 */ /* 0x000fc8000f8e00ff */
[----:B------:R2:W3:Y:S03]  /*4890*/  SYNCS.PHASECHK.TRANS64.TRYWAIT P0, [R0+URZ], R2 ;  /* 0x00000002000075a7 */ /* 0x0004e600080011ff */
[----:B---3--:R-:W-:Y:S05]  /*48a0*/  @!P0 NANOSLEEP.SYNCS 0x989680 ;  /* 0x009896800000895d */ /* 0x008fea0003900000 */
[----:B------:R-:W3:Y:S02]  /*48b0*/  @!P0 SYNCS.PHASECHK.TRANS64 P0, [R0+URZ], R2 ;  /* 0x00000002000085a7 */ /* 0x000ee400080010ff */
[----:B---3--:R-:W-:Y:S05]  /*48c0*/  @P0 BRA `(.L_x_82) ;  /* 0x0000000000200947 */ /* 0x008fea0003800000 */
.L_x_83:
[----:B---3--:R3:W1:Y:S02]  /*48d0*/  SYNCS.PHASECHK.TRANS64.TRYWAIT P0, [R0+URZ], R2 ;  /* 0x00000002000075a7 */ /* 0x00866400080011ff */
[----:B-1----:R-:W-:Y:S05]  /*48e0*/  @!P0 NANOSLEEP.SYNCS 0x989680 ;  /* 0x009896800000895d */ /* 0x002fea0003900000 */
[----:B------:R-:W1:Y:S02]  /*48f0*/  @!P0 SYNCS.PHASECHK.TRANS64 P0, [R0+URZ], R2 ;  /* 0x00000002000085a7 */ /* 0x000e6400080010ff */
[----:B-1----:R-:W-:Y:S05]  /*4900*/  @!P0 BRA `(.L_x_83) ;  /* 0xfffffffc00f08947 */ /* 0x002fea000383ffff */
[----:B------:R-:W-:Y:S05]  /*4910*/  BRA `(.L_x_82) ;  /* 0x00000000000c7947 */ /* 0x000fea0003800000 */
.L_x_80:
[----:B------:R-:W-:-:S04]  /*4920*/  UIADD3 UR4, UPT, UPT, UR20, 0x150, URZ ;  /* 0x0000015014047890 */ /* 0x000fc8000fffe0ff */
[----:B------:R-:W-:-:S09]  /*4930*/  UPRMT UR4, UR37, 0x654, UR4 ;  /* 0x0000065425047896 */ /* 0x000fd20008000004 */
[----:B------:R-:W-:Y:S03]  /*4940*/  SYNCS.ARRIVE.TRANS64.RED.A1T0 RZ, [UR4], RZ ;  /* 0x000000ffffff79a7 */ /* 0x000fe60008100404 */
.L_x_82:
[----:B--23--:R-:W-:Y:S01]  /*4950*/  SHF.L.U32 R2, RZ, 0x1f, RZ ;  /* 0x0000001fff027819 */ /* 0x00cfe200000006ff */
[----:B------:R-:W-:Y:S01]  /*4960*/  UIADD3 UR4, UPT, UPT, UR20, 0x150, URZ ;  /* 0x0000015014047890 */ /* 0x000fe2000fffe0ff */
[----:B------:R-:W-:Y:S02]  /*4970*/  PLOP3.LUT P0, PT, PT, PT, UP0, 0x80, 0x8 ;  /* 0x000000000008781c */ /* 0x000fe40003f0f008 */
[----:B------:R-:W2:Y:S02]  /*4980*/  SYNCS.PHASECHK.TRANS64.TRYWAIT P1, [UR20+0x150], R2 ;  /* 0x00015002ff0075a7 */ /* 0x000ea40008021114 */
[----:B--2---:R-:W-:Y:S09]  /*4990*/  @!P1 BRA `(.L_x_84) ;  /* 0x0000005800a49947 */ /* 0x004ff20003800000 */
.L_x_194:
[----:B------:R-:W-:Y:S01]  /*49a0*/  @!UP0 UPRMT UR4, UR37, 0x654, UR4 ;  /* 0x0000065425048896 */ /* 0x000fe20008000004 */
[----:B------:R-:W-:Y:S01]  /*49b0*/  LOP3.LUT R3, R3, 0xffff, RZ, 0xc0, !PT ;  /* 0x0000ffff03037812 */ /* 0x000fe200078ec0ff */
[----:B--2---:R-:W-:-:S03]  /*49c0*/  IMAD.MOV.U32 R2, RZ, RZ, 0xffff ;  /* 0x0000ffffff027424 */ /* 0x004fc600078e00ff */
[----:B------:R-:W-:-:S04]  /*49d0*/  SHF.R.U32.HI R3, RZ, 0x5, R3 ;  /* 0x00000005ff037819 */ /* 0x000fc80000011603 */
[----:B------:R-:W-:Y:S01]  /*49e0*/  @!P0 SYNCS.ARRIVE.TRANS64.RED.A1T0 RZ, [UR4], RZ ;  /* 0x000000ffffff89a7 */ /* 0x000fe20008100404 */
[----:B------:R-:W-:Y:S01]  /*49f0*/  NOP ;  /* 0x0000000000007918 */ /* 0x000fe20000000000 */
[----:B------:R-:W2:Y:S01]  /*4a00*/  LDS R0, [UR8+0x14] ;  /* 0x00001408ff007984 */ /* 0x000ea20008000800 */
[----:B------:R-:W-:-:S04]  /*4a10*/  SHF.L.U32 R2, R2, R3, RZ ;  /* 0x0000000302027219 */ /* 0x000fc800000006ff */
[----:B--2---:R-:W-:-:S04]  /*4a20*/  LOP3.LUT R0, R0, R2, RZ, 0xc0, !PT ;  /* 0x0000000200007212 */ /* 0x004fc800078ec0ff */
[----:B------:R-:W-:Y:S01]  /*4a30*/  ISETP.NE.AND P0, PT, R0, R2, PT ;  /* 0x000000020000720c */ /* 0x000fe20003f05270 */
[----:B------:R-:W-:-:S05]  /*4a40*/  IMAD.MOV.U32 R0, RZ, RZ, 0x1 ;  /* 0x00000001ff007424 */ /* 0x000fca00078e00ff */
[----:B------:R-:W-:-:S07]  /*4a50*/  SHF.L.U32 R0, R0, R3, RZ ;  /* 0x0000000300007219 */ /* 0x000fce00000006ff */
[----:B------:R-:W-:Y:S05]  /*4a60*/  @P0 BRA `(.L_x_85) ;  /* 0x00000000005c0947 */ /* 0x000fea0003800000 */
[----:B------:R-:W2:Y:S02]  /*4a70*/  LDS R3, [UR8+0x18] ;  /* 0x00001808ff037984 */ /* 0x000ea40008000800 */
[----:B--2---:R-:W-:-:S04]  /*4a80*/  LOP3.LUT R3, R3, R0, RZ, 0xc0, !PT ;  /* 0x0000000003037212 */ /* 0x004fc800078ec0ff */
[----:B------:R-:W-:-:S13]  /*4a90*/  ISETP.NE.AND P0, PT, R3, R0, PT ;  /* 0x000000000300720c */ /* 0x000fda0003f05270 */
[----:B------:R-:W-:Y:S05]  /*4aa0*/  @P0 BRA `(.L_x_86) ;  /* 0x0000000000400947 */ /* 0x000fea0003800000 */
[----:B------:R-:W-:Y:S01]  /*4ab0*/  R2UR UR4, R2 ;  /* 0x00000000020472ca */ /* 0x000fe200000e0000 */
[----:B------:R-:W2:Y:S01]  /*4ac0*/  S2R R3, SR_LANEID ;  /* 0x0000000000037919 */ /* 0x000ea20000000000 */
[----:B------:R-:W-:-:S04]  /*4ad0*/  LOP3.LUT R0, RZ, R0, RZ, 0x33, !PT ;  /* 0x00000000ff007212 */ /* 0x000fc800078e33ff */
[----:B------:R-:W3:Y:S07]  /*4ae0*/  REDUX UR6, R0 ;  /* 0x00000000000673c4 */ /* 0x000eee0000000000 */
[----:B------:R-:W-:-:S03]  /*4af0*/  ULOP3.LUT UR5, URZ, UR4, URZ, 0x33, !UPT ;  /* 0x00000004ff057292 */ /* 0x000fc6000f8e33ff */
[----:B------:R-:W-:Y:S02]  /*4b00*/  VOTEU.ANY UR4, UPT, PT ;  /* 0x0000000000047886 */ /* 0x000fe400038e0100 */
[----:B------:R-:W-:Y:S01]  /*4b10*/  UFLO.U32 UR4, UR4 ;  /* 0x00000004000472bd */ /* 0x000fe200080e0000 */
[----:B------:R-:W-:-:S04]  /*4b20*/  IMAD.U32 R2, RZ, RZ, UR5 ;  /* 0x00000005ff027e24 */ /* 0x000fc8000f8e00ff */
[----:B------:R-:W1:Y:S02]  /*4b30*/  REDUX UR7, R2 ;  /* 0x00000000020773c4 */ /* 0x000e640000000000 */
[----:B------:R1:W-:Y:S01]  /*4b40*/  UTCATOMSWS.AND URZ, UR5 ;  /* 0x0000000500ff79e3 */ /* 0x0003e20008000000 */
[----:B---3--:R-:W-:Y:S01]  /*4b50*/  IMAD.U32 R0, RZ, RZ, UR6 ;  /* 0x00000006ff007e24 */ /* 0x008fe2000f8e00ff */
[----:B--2---:R-:W-:Y:S01]  /*4b60*/  ISETP.EQ.U32.AND P0, PT, R3, UR4, PT ;  /* 0x0000000403007c0c */ /* 0x004fe2000bf02070 */
[----:B-1----:R-:W-:-:S12]  /*4b70*/  IMAD.U32 R2, RZ, RZ, UR7 ;  /* 0x00000007ff027e24 */ /* 0x002fd8000f8e00ff */
[----:B------:R1:W-:Y:S04]  /*4b80*/  @P0 ATOMS.AND RZ, [UR8+0x14], R2 ;  /* 0x00001402ffff098c */ /* 0x0003e8000a800008 */
[----:B------:R1:W-:Y:S01]  /*4b90*/  @P0 ATOMS.AND RZ, [UR8+0x18], R0 ;  /* 0x00001800ffff098c */ /* 0x0003e2000a800008 */
[----:B------:R-:W-:Y:S05]  /*4ba0*/  BRA `(.L_x_87) ;  /* 0x0000000000147947 */ /* 0x000fea0003800000 */
.L_x_86:
[----:B------:R-:W-:Y:S02]  /*4bb0*/  MOV R2, 0x4bd0 ;  /* 0x00004bd000027802 */ /* 0x000fe40000000f00 */
[----:B-1--45:R-:W-:Y:S05]  /*4bc0*/  CALL.REL.NOINC `($__internal_0_$__cuda_sm10x_tcgen05_guardrail_trap_col_being_dealloced_not_returned_by_alloc) ;  /* 0x0000005c00887944 */ /* 0x032fea0003c00000 */
[----:B------:R-:W-:Y:S05]  /*4bd0*/  BRA `(.L_x_87) ;  /* 0x0000000000087947 */ /* 0x000fea0003800000 */
.L_x_85:
[----:B------:R-:W-:Y:S02]  /*4be0*/  MOV R2, 0x4c00 ;  /* 0x00004c0000027802 */ /* 0x000fe40000000f00 */
[----:B-1--45:R-:W-:Y:S05]  /*4bf0*/  CALL.REL.NOINC `($__internal_2_$__cuda_sm10x_tcgen05_guardrail_trap_unallocated_columns_being_dealloced) ;  /* 0x0000005c00947944 */ /* 0x032fea0003c00000 */
.L_x_87:
[----:B------:R-:W-:Y:S01]  /*4c00*/  NOP ;  /* 0x0000000000007918 */ /* 0x000fe20000000000 */
[----:B------:R-:W-:Y:S05]  /*4c10*/  EXIT ;  /* 0x000000000000794d */ /* 0x000fea0003800000 */
.L_x_59:
[----:B------:R-:W-:-:S09]  /*4c20*/  UISETP.NE.OR UP0, UPT, UR18, 0x3, !UP3 ;  /* 0x000000031200788c */ /* 0x000fd2000df05670 */
[----:B------:R-:W-:Y:S05]  /*4c30*/  BRA.U UP0, `(.L_x_88) ;  /* 0x0000001500607547 */ /* 0x000fea000b800000 */
[----:B------:R-:W2:Y:S01]  /*4c40*/  LDCU.64 UR4, c[0x0][0x988] ;  /* 0x00013100ff0477ac */ /* 0x000ea20008000a00 */
[----:B------:R-:W3:Y:S01]  /*4c50*/  S2UR UR10, SR_CgaCtaId ;  /* 0x00000000000a79c3 */ /* 0x000ee20000008800 */
[----:B------:R-:W-:Y:S01]  /*4c60*/  HFMA2 R10, -RZ, RZ, 0, 5.9604644775390625e-08 ;  /* 0x00000001ff0a7431 */ /* 0x000fe200000001ff */
[----:B------:R-:W-:Y:S01]  /*4c70*/  MOV R9, RZ ;  /* 0x000000ff00097202 */ /* 0x000fe20000000f00 */
[----:B------:R-:W4:Y:S01]  /*4c80*/  LDCU UR49, c[0x0][0x370] ;  /* 0x00006e00ff3177ac */ /* 0x000f220008000800 */
[----:B------:R-:W-:Y:S01]  /*4c90*/  HFMA2 R3, -RZ, RZ, 0, 0.00048828125 ;  /* 0x00001000ff037431 */ /* 0x000fe200000001ff */
[----:B------:R-:W4:Y:S03]  /*4ca0*/  LDCU.128 UR52, c[0x0][0xc10] ;  /* 0x00018200ff3477ac */ /* 0x000f260008000c00 */
[----:B------:R-:W1:Y:S01]  /*4cb0*/  LDC.64 R12, c[0x0][0x348] ;  /* 0x0000d200ff0c7b82 */ /* 0x000e620000000a00 */
[----:B------:R-:W3:Y:S01]  /*4cc0*/  LDCU UR44, c[0x0][0x374] ;  /* 0x00006e80ff2c77ac */ /* 0x000ee20008000800 */
[----:B------:R-:W3:Y:S01]  /*4cd0*/  LDCU.64 UR46, c[0x0][0x990] ;  /* 0x00013200ff2e77ac */ /* 0x000ee20008000a00 */
[----:B------:R-:W3:Y:S01]  /*4ce0*/  LDCU UR31, c[0x0][0xc0c] ;  /* 0x00018180ff1f77ac */ /* 0x000ee20008000800 */
[----:B--2---:R-:W-:Y:S01]  /*4cf0*/  UISETP.NE.U32.AND UP0, UPT, UR4, URZ, UPT ;  /* 0x000000ff0400728c */ /* 0x004fe2000bf05070 */
[----:B------:R-:W2:Y:S01]  /*4d00*/  LDCU.128 UR56, c[0x0][0xa80] ;  /* 0x00015000ff3877ac */ /* 0x000ea20008000c00 */
[----:B------:R-:W2:Y:S01]  /*4d10*/  LDCU UR70, c[0x0][0xc20] ;  /* 0x00018400ff4677ac */ /* 0x000ea20008000800 */
[----:B------:R-:W1:Y:S01]  /*4d20*/  LDCU UR4, c[0x0][0xc30] ;  /* 0x00018600ff0477ac */ /* 0x000e620008000800 */
[----:B------:R-:W1:Y:S01]  /*4d30*/  LDCU.128 UR60, c[0x0][0xa90] ;  /* 0x00015200ff3c77ac */ /* 0x000e620008000c00 */
[----:B------:R-:W-:Y:S01]  /*4d40*/  UMOV UR42, 0x400 ;  /* 0x00000400002a7882 */ /* 0x000fe20000000000 */
[----:B----4-:R-:W-:-:S02]  /*4d50*/  UIMAD.WIDE.U32 UR6, UR49, UR52, URZ ;  /* 0x00000034310672a5 */ /* 0x010fc4000f8e00ff */
[----:B---3--:R-:W-:Y:S02]  /*4d60*/  UIMAD.WIDE.U32 UR8, UR44, UR55, URZ ;  /* 0x000000372c0872a5 */ /* 0x008fe4000f8e00ff */
[----:B------:R-:W-:Y:S02]  /*4d70*/  UISETP.NE.AND.EX UP6, UPT, UR5, URZ, UPT, UP0 ;  /* 0x000000ff0500728c */ /* 0x000fe4000bfc5300 */
[----:B------:R-:W-:Y:S02]  /*4d80*/  ULEA UR42, UR10, UR42, 0x18 ;  /* 0x0000002a0a2a7291 */ /* 0x000fe4000f8ec0ff */
[----:B------:R-:W-:Y:S02]  /*4d90*/  UISETP.NE.AND UP0, UPT, UR39, 0x1, UPT ;  /* 0x000000012700788c */ /* 0x000fe4000bf05270 */
[----:B------:R-:W-:Y:S02]  /*4da0*/  UISETP.NE.U32.AND UP0, UPT, UR46, URZ, UPT ;  /* 0x000000ff2e00728c */ /* 0x000fe4000bf05070 */
[----:B------:R-:W-:-:S02]  /*4db0*/  UIADD3 UR51, UPT, UPT, UR42, 0xe8, URZ ;  /* 0x000000e82a337890 */ /* 0x000fc4000fffe0ff */
[----:B------:R-:W-:Y:S02]  /*4dc0*/  UIADD3 UR50, UPT, UPT, UR42, 0x128, URZ ;  /* 0x000001282a327890 */ /* 0x000fe4000fffe0ff */
[----:B------:R-:W-:Y:S02]  /*4dd0*/  UIADD3 UR43, UPT, UPT, UR42, 0xd0, URZ ;  /* 0x000000d02a2b7890 */ /* 0x000fe4000fffe0ff */
[----:B------:R-:W-:Y:S02]  /*4de0*/  UIADD3 UR33, UPT, UPT, UR42, 0xd8, URZ ;  /* 0x000000d82a217890 */ /* 0x000fe4000fffe0ff */
[----:B------:R-:W-:Y:S02]  /*4df0*/  UIADD3 UR25, UPT, UPT, UR42, 0xe0, URZ ;  /* 0x000000e02a197890 */ /* 0x000fe4000fffe0ff */
[----:B------:R-:W-:Y:S02]  /*4e00*/  UISETP.GE.AND UP3, UPT, UR39, 0x1, UPT ;  /* 0x000000012700788c */ /* 0x000fe4000bf66270 */
[----:B------:R-:W-:-:S02]  /*4e10*/  UISETP.NE.AND UP3, UPT, UR31, 0x1, UPT ;  /* 0x000000011f00788c */ /* 0x000fc4000bf65270 */
[----:B------:R-:W-:Y:S01]  /*4e20*/  UISETP.NE.AND.EX UP5, UPT, UR47, URZ, UPT, UP0 ;  /* 0x000000ff2f00728c */ /* 0x000fe2000bfa5300 */
[----:B------:R-:W-:Y:S01]  /*4e30*/  UMOV UR68, UR7 ;  /* 0x0000000700447c82 */ /* 0x000fe20008000000 */
[----:B------:R-:W-:Y:S01]  /*4e40*/  UMOV UR67, UR9 ;  /* 0x0000000900437c82 */ /* 0x000fe20008000000 */
[----:B------:R-:W-:Y:S02]  /*4e50*/  UISETP.NE.AND UP3, UPT, UR54, 0x1, UPT ;  /* 0x000000013600788c */ /* 0x000fe4000bf65270 */
[----:B--2---:R-:W-:Y:S01]  /*4e60*/  UISETP.NE.AND UP0, UPT, UR56, 0x1, UPT ;  /* 0x000000013800788c */ /* 0x004fe2000bf05270 */
[----:B------:R-:W2:Y:S01]  /*4e70*/  LDCU UR71, c[0x0][0xaa0] ;  /* 0x00015400ff4777ac */ /* 0x000ea20008000800 */
[----:B------:R-:W-:Y:S01]  /*4e80*/  UPLOP3.LUT UP2, UPT, UPT, UPT, UPT, 0x40, 0x4 ;  /* 0x000000000004789c */ /* 0x000fe20003f4e870 */
[----:B------:R-:W3:Y:S01]  /*4e90*/  LDCU.64 UR40, c[0x0][0xc28] ;  /* 0x00018500ff2877ac */ /* 0x000ee20008000a00 */
[----:B------:R-:W-:Y:S02]  /*4ea0*/  UPRMT UR51, UR10, 0x654, UR51 ;  /* 0x000006540a337896 */ /* 0x000fe40008000033 */
[----:B------:R-:W-:-:S02]  /*4eb0*/  UPRMT UR50, URZ, 0x654, UR50 ;  /* 0x00000654ff327896 */ /* 0x000fc40008000032 */
[----:B------:R-:W-:Y:S02]  /*4ec0*/  UPRMT UR66, UR10, 0x654, UR43 ;  /* 0x000006540a427896 */ /* 0x000fe4000800002b */
[----:B------:R-:W-:Y:S02]  /*4ed0*/  UPRMT UR65, UR10, 0x654, UR33 ;  /* 0x000006540a417896 */ /* 0x000fe40008000021 */
[----:B------:R-:W-:Y:S02]  /*4ee0*/  UPRMT UR64, UR10, 0x654, UR25 ;  /* 0x000006540a407896 */ /* 0x000fe40008000019 */
[----:B------:R-:W-:Y:S02]  /*4ef0*/  USHF.R.U32.HI UR68, URZ, UR53, UR68 ;  /* 0x00000035ff447299 */ /* 0x000fe40008011644 */
[----:B------:R-:W-:Y:S02]  /*4f00*/  USHF.R.U32.HI UR67, URZ, UR70, UR67 ;  /* 0x00000046ff437299 */ /* 0x000fe40008011643 */
[----:B-1----:R-:W-:-:S02]  /*4f10*/  UISETP.NE.AND UP4, UPT, UR4, 0x1, UPT ;  /* 0x000000010400788c */ /* 0x002fc4000bf85270 */
[----:B------:R-:W-:Y:S02]  /*4f20*/  UISETP.NE.AND UP3, UPT, UR59, 0x1, UPT ;  /* 0x000000013b00788c */ /* 0x000fe4000bf65270 */
[----:B--23--:R-:W-:-:S11]  /*4f30*/  UISETP.NE.AND UP0, UPT, UR62, 0x1, UPT ;  /* 0x000000013e00788c */ /* 0x00cfd6000bf05270 */
.L_x_99:
[----:B------:R-:W-:Y:S04]  /*4f40*/  SHF.L.U32 R2, R9, 0x1f, RZ ;  /* 0x0000001f09027819 */ /* 0x000fe800000006ff */
[----:B------:R-:W1:Y:S02]  /*4f50*/  SYNCS.PHASECHK.TRANS64.TRYWAIT P0, [UR42+0x120], R2 ;  /* 0x00012002ff0075a7 */ /* 0x000e64000800112a */
[----:B-12---:R-:W-:Y:S05]  /*4f60*/  @!P0 BRA `(.L_x_89) ;  /* 0x0000005400488947 */ /* 0x006fea0003800000 */
.L_x_196:
[----:B------:R-:W2:Y:S01]  /*4f70*/  LDS.128 R4, [UR42+0x160] ;  /* 0x0001602aff047984 */ /* 0x000ea20008000c00 */
[----:B------:R-:W-:Y:S01]  /*4f80*/  UISETP.GE.AND UP0, UPT, UR39, 0x1, UPT ;  /* 0x000000012700788c */ /* 0x000fe2000bf06270 */
[----:B------:R-:W-:Y:S01]  /*4f90*/  @!PT LDS RZ, [RZ] ;  /* 0x00000000fffff984 */ /* 0x000fe20000000800 */
[----:B------:R-:W-:Y:S01]  /*4fa0*/  @!PT LDS RZ, [RZ] ;  /* 0x00000000fffff984 */ /* 0x000fe20000000800 */
[----:B------:R-:W-:Y:S01]  /*4fb0*/  @!PT LDS RZ, [RZ] ;  /* 0x00000000fffff984 */ /* 0x000fe20000000800 */
[----:B------:R-:W-:Y:S01]  /*4fc0*/  @!PT LDS RZ, [RZ] ;  /* 0x00000000fffff984 */ /* 0x000fe20000000800 */
[----:B------:R3:W-:Y:S06]  /*4fd0*/  MEMBAR.ALL.CTA ;  /* 0x0000000000007992 */ /* 0x0007ec0000008000 */
[----:B---3--:R-:W3:Y:S02]  /*4fe0*/  FENCE.VIEW.ASYNC.S ;  /* 0x00000000000073c6 */ /* 0x008ee40000000000 */
[----:B---3--:R-:W-:Y:S01]  /*4ff0*/  SYNCS.ARRIVE.TRANS64.RED.A1T0 RZ, [UR50], RZ ;  /* 0x000000ffffff79a7 */ /* 0x008fe20008100432 */
[----:B--2---:R-:W-:Y:S11]  /*5000*/  LOP3.LUT P0, RZ, R6, 0x1, RZ, 0xc0, !PT ;  /* 0x0000000106ff7812 */ /* 0x004ff6000780c0ff */
[----:B------:R-:W-:Y:S02]  /*5010*/  @!UPT UIADD3 URZ, UPT, UPT, URZ, URZ, URZ ;  /* 0x000000fffffff290 */ /* 0x000fe4000fffe0ff */
[----:B------:R-:W-:Y:S01]  /*5020*/  VOTEU.ANY UP3, P0 ;  /* 0x0000000000ff7886 */ /* 0x000fe20000060100 */
[----:B------:R-:W-:Y:S11]  /*5030*/  PLOP3.LUT P0, PT, PT, PT, UP3, 0x80, 0x8 ;  /* 0x000000000008781c */ /* 0x000ff60003f0f038 */
[----:B------:R-:W-:Y:S02]  /*5040*/  @!UPT UIADD3 URZ, UPT, UPT, URZ, URZ, URZ ;  /* 0x000000fffffff290 */ /* 0x000fe4000fffe0ff */
[----:B-1----:R-:W-:Y:S02]  /*5050*/  @P0 MOV R2, R4 ;  /* 0x0000000400020202 */ /* 0x002fe40000000f00 */
[----:B------:R-:W-:Y:S02]  /*5060*/  @P0 LOP3.LUT R0, R5, 0xffff, RZ, 0xc0, !PT ;  /* 0x0000ffff05000812 */ /* 0x000fe400078ec0ff */
[----:B------:R-:W-:Y:S02]  /*5070*/  @P0 R2UR UR5, R2 ;  /* 0x00000000020502ca */ /* 0x000fe400000e0000 */
[----:B------:R-:W-:Y:S11]  /*5080*/  @P0 R2UR UR4, R0 ;  /* 0x00000000000402ca */ /* 0x000ff600000e0000 */
[----:B------:R-:W-:Y:S02]  /*5090*/  @UP3 UMOV UR23, UR5 ;  /* 0x0000000500173c82 */ /* 0x000fe40008000000 */
[----:B------:R-:W-:Y:S01]  /*50a0*/  @UP3 UMOV UR15, UR4 ;  /* 0x00000004000f3c82 */ /* 0x000fe20008000000 */
[----:B------:R-:W-:Y:S05]  /*50b0*/  BRA.U !UP0, `(.L_x_90) ;  /* 0x0000000108c07547 */ /* 0x000fea000b800000 */
[----:B------:R-:W-:Y:S02]  /*50c0*/  UIMAD.WIDE.U32 UR8, UR15, UR55, URZ ;  /* 0x000000370f0872a5 */ /* 0x000fe4000f8e00ff */
[----:B------:R-:W-:Y:S02]  /*50d0*/  UP2UR UR14, UPR, URZ, 0x4 ;  /* 0x00000004ff0e7883 */ /* 0x000fe40008000000 */
[----:B------:R-:W-:Y:S02]  /*50e0*/  UISETP.NE.AND UP2, UPT, UR54, 0x1, UPT ;  /* 0x000000013600788c */ /* 0x000fe4000bf45270 */
[----:B------:R-:W-:Y:S02]  /*50f0*/  UIMAD.WIDE.U32 UR10, UR23, UR52, URZ ;  /* 0x00000034170a72a5 */ /* 0x000fe4000f8e00ff */
[----:B------:R-:W-:Y:S02]  /*5100*/  USEL UR4, UR44, UR67, !UP2 ;  /* 0x000000432c047287 */ /* 0x000fe4000d000000 */
[----:B------:R-:W-:Y:S02]  /*5110*/  UISETP.NE.AND UP0, UPT, UR31, 0x1, UPT ;  /* 0x000000011f00788c */ /* 0x000fe4000bf05270 */
[----:B------:R-:W-:Y:S02]  /*5120*/  UP2UR UR18, UPR, URZ, 0x2 ;  /* 0x00000002ff127883 */ /* 0x000fe40008000000 */
[----:B------:R-:W-:Y:S02]  /*5130*/  UISETP.NE.AND UP1, UPT, UR39, 0x1, UPT ;  /* 0x000000012700788c */ /* 0x000fe4000bf25270 */
[----:B------:R-:W-:Y:S02]  /*5140*/  UIMAD.WIDE.U32 UR12, UR4, UR40, URZ ;  /* 0x00000028040c72a5 */ /* 0x000fe4000f8e00ff */
[----:B------:R-:W-:Y:S01]  /*5150*/  USEL UR7, UR49, UR68, !UP0 ;  /* 0x0000004431077287 */ /* 0x000fe2000c000000 */
[----:B------:R-:W-:Y:S02]  /*5160*/  UMOV UR5, UR9 ;  /* 0x0000000900057c82 */ /* 0x000fe40008000000 */
[----:B------:R-:W-:Y:S02]  /*5170*/  USHF.R.U32.HI UR6, URZ, UR70, UR5 ;  /* 0x00000046ff067299 */ /* 0x000fe40008011605 */
[----:B------:R-:W-:Y:S02]  /*5180*/  UIMAD.WIDE.U32 UR16, UR7, UR40, URZ ;  /* 0x00000028071072a5 */ /* 0x000fe4000f8e00ff */
[----:B------:R-:W-:Y:S02]  /*5190*/  USEL UR6, UR15, UR6, !UP2 ;  /* 0x000000060f067287 */ /* 0x000fe4000d000000 */
[----:B------:R-:W-:Y:S01]  /*51a0*/  UISETP.NE.AND UP2, UPT, UR14, URZ, UPT ;  /* 0x000000ff0e00728c */ /* 0x000fe2000bf45270 */
[----:B------:R-:W-:Y:S01]  /*51b0*/  UMOV UR5, UR11 ;  /* 0x0000000b00057c82 */ /* 0x000fe20008000000 */
[----:B------:R-:W-:Y:S02]  /*51c0*/  UIMAD.WIDE.U32 UR10, UR6, UR40, URZ ;  /* 0x00000028060a72a5 */ /* 0x000fe4000f8e00ff */
[----:B------:R-:W-:Y:S03]  /*51d0*/  USHF.R.U32.HI UR8, URZ, UR53, UR5 ;  /* 0x00000035ff087299 */ /* 0x000fe60008011605 */
[----:B------:R-:W-:Y:S02]  /*51e0*/  UMOV UR5, UR13 ;  /* 0x0000000d00057c82 */ /* 0x000fe40008000000 */
[----:B------:R-:W-:Y:S03]  /*51f0*/  @UP1 USHF.R.U32.HI UR4, URZ, UR41, UR5 ;  /* 0x00000029ff041299 */ /* 0x000fe60008011605 */
[----:B------:R-:W-:Y:S01]  /*5200*/  UMOV UR5, UR17 ;  /* 0x0000001100057c82 */ /* 0x000fe20008000000 */
[----:B------:R-:W-:Y:S02]  /*5210*/  UIMAD UR4, UR39, UR4, URZ ;  /* 0x00000004270472a4 */ /* 0x000fe4000f8e02ff */
[----:B------:R-:W-:Y:S02]  /*5220*/  @UP1 USHF.R.U32.HI UR7, URZ, UR41, UR5 ;  /* 0x00000029ff071299 */ /* 0x000fe40008011605 */
[----:B------:R-:W-:Y:S02]  /*5230*/  USEL UR5, UR23, UR8, !UP0 ;  /* 0x0000000817057287 */ /* 0x000fe4000c000000 */
[----:B------:R-:W-:Y:S02]  /*5240*/  UIMAD UR8, UR39, UR7, URZ ;  /* 0x00000007270872a4 */ /* 0x000fe4000f8e02ff */
[----:B------:R-:W-:Y:S03]  /*5250*/  UISETP.GE.AND UP0, UPT, UR6, UR4, UPT ;  /* 0x000000040600728c */ /* 0x000fe6000bf06270 */
[----:B------:R-:W-:Y:S01]  /*5260*/  UMOV UR4, UR11 ;  /* 0x0000000b00047c82 */ /* 0x000fe20008000000 */
[----:B------:R-:W-:Y:S02]  /*5270*/  UISETP.GE.OR UP0, UPT, UR5, UR8, UP0 ;  /* 0x000000080500728c */ /* 0x000fe40008706670 */
[----:B------:R-:W-:Y:S02]  /*5280*/  USHF.R.U32.HI UR4, URZ, UR41, UR4 ;  /* 0x00000029ff047299 */ /* 0x000fe40008011604 */
[----:B------:R-:W-:Y:S02]  /*5290*/  UIMAD.WIDE.U32 UR8, UR5, UR40, URZ ;  /* 0x00000028050872a5 */ /* 0x000fe4000f8e00ff */
[----:B------:R-:W-:Y:S04]  /*52a0*/  USEL UR10, UR6, UR4, !UP1 ;  /* 0x00000004060a7287 */ /* 0x000fe8000c800000 */
[----:B------:R-:W-:Y:S01]  /*52b0*/  UIADD3 UR11, UPT, UPT, -UR10, URZ, URZ ;  /* 0x000000ff0a0b7290 */ /* 0x000fe2000fffe1ff */
[----:B------:R-:W-:Y:S02]  /*52c0*/  @!UP0 UMOV UR4, UR9 ;  /* 0x0000000900048c82 */ /* 0x000fe40008000000 */
[----:B------:R-:W-:Y:S02]  /*52d0*/  @!UP0 USHF.R.U32.HI UR4, URZ, UR41, UR4 ;  /* 0x00000029ff048299 */ /* 0x000fe40008011604 */
[----:B------:R-:W-:Y:S02]  /*52e0*/  UIMAD UR8, UR39, UR11, UR6 ;  /* 0x0000000b270872a4 */ /* 0x000fe4000f8e0206 */
[----:B------:R-:W-:Y:S02]  /*52f0*/  @!UP0 USEL UR4, UR5, UR4, !UP1 ;  /* 0x0000000405048287 */ /* 0x000fe4000c800000 */
[----:B------:R-:W-:Y:S02]  /*5300*/  UISETP.NE.AND UP1, UPT, UR18, URZ, UPT ;  /* 0x000000ff1200728c */ /* 0x000fe4000bf25270 */
[----:B------:R-:W-:Y:S02]  /*5310*/  @!UP0 UIMAD UR7, UR7, UR8, UR4 ;  /* 0x00000008070782a4 */ /* 0x000fe4000f8e0204 */
[----:B------:R-:W-:Y:S02]  /*5320*/  @!UP0 UIADD3 UR9, UPT, UPT, UR10, -UR4, URZ ;  /* 0x800000040a098290 */ /* 0x000fe4000fffe0ff */
[----:B------:R-:W-:Y:S02]  /*5330*/  UIADD3 UR8, UPT, UPT, -UR6, URZ, URZ ;  /* 0x000000ff06087290 */ /* 0x000fe4000fffe1ff */
[----:B------:R-:W-:Y:S02]  /*5340*/  UIADD3 UR4, UPT, UPT, -UR5, URZ, URZ ;  /* 0x000000ff05047290 */ /* 0x000fe4000fffe1ff */
[----:B------:R-:W-:Y:S03]  /*5350*/  @!UP0 UIMAD UR6, UR9, UR39, UR5 ;  /* 0x00000027090682a4 */ /* 0x000fe6000f8e0205 */
[----:B------:R-:W-:Y:S01]  /*5360*/  @!UP0 UMOV UR5, UR7 ;  /* 0x0000000700058c82 */ /* 0x000fe20008000000 */
[----:B------:R-:W-:Y:S02]  /*5370*/  UIMAD UR7, UR31, UR4, UR23 ;  /* 0x000000041f0772a4 */ /* 0x000fe4000f8e0217 */
[----:B------:R-:W-:Y:S02]  /*5380*/  UIMAD UR4, UR54, UR8, UR15 ;  /* 0x00000008360472a4 */ /* 0x000fe4000f8e020f */
[----:B------:R-:W-:Y:S02]  /*5390*/  UIMAD UR23, UR5, UR31, UR7 ;  /* 0x0000001f051772a4 */ /* 0x000fe4000f8e0207 */
[----:B------:R-:W-:Y:S11]  /*53a0*/  UIMAD UR15, UR6, UR54, UR4 ;  /* 0x00000036060f72a4 */ /* 0x000ff6000f8e0204 */
[----:B------:R-:W-:Y:S01]  /*53b0*/  @!UPT UIADD3 URZ, UPT, UPT, URZ, URZ, URZ ;  /* 0x000000fffffff290 */ /* 0x000fe2000fffe0ff */
.L_x_90:
[----:B------:R-:W1:Y:S01]  /*53c0*/  @!UP4 LDCU.128 UR8, c[0x0][0xc10] ;  /* 0x00018200ff08c7ac */ /* 0x000e620008000c00 */
[----:B------:R-:W-:Y:S02]  /*53d0*/  ISETP.NE.U32.AND P1, PT, RZ, UR46, PT ;  /* 0x0000002eff007c0c */ /* 0x000fe4000bf25070 */
[----:B------:R-:W-:Y:S02]  /*53e0*/  SHF.L.U32 R8, R10, 0x1f, RZ ;  /* 0x0000001f0a087819 */ /* 0x000fe400000006ff */
[----:B------:R-:W-:Y:S01]  /*53f0*/  ISETP.NE.AND.EX P1, PT, RZ, UR47, PT, P1 ;  /* 0x0000002fff007c0c */ /* 0x000fe2000bf25310 */
[----:B------:R-:W2:Y:S01]  /*5400*/  @!UP4 LDCU UR5, c[0x0][0xc0c] ;  /* 0x00018180ff05c7ac */ /* 0x000ea20008000800 */
[----:B-1----:R-:W-:Y:S07]  /*5410*/  UIMAD.WIDE.U32 UR6, UR23, UR8, URZ ;  /* 0x00000008170672a5 */ /* 0x002fee000f8e00ff */
[----:B------:R-:W-:Y:S01]  /*5420*/  @!UP4 UMOV UR4, UR7 ;  /* 0x000000070004cc82 */ /* 0x000fe20008000000 */
[----:B--2---:R-:W-:Y:S02]  /*5430*/  @!UP4 UISETP.NE.AND UP0, UPT, UR5, 0x1, UPT ;  /* 0x000000010500c88c */ /* 0x004fe4000bf05270 */
[----:B------:R-:W-:Y:S02]  /*5440*/  @!UP4 USHF.R.U32.HI UR4, URZ, UR9, UR4 ;  /* 0x00000009ff04c299 */ /* 0x000fe40008011604 */
[----:B------:R-:W-:Y:S02]  /*5450*/  UIMAD.WIDE.U32 UR6, UR15, UR11, URZ ;  /* 0x0000000b0f0672a5 */ /* 0x000fe4000f8e00ff */
[----:B------:R-:W-:Y:S02]  /*5460*/  @!UP4 USEL UR8, UR23, UR4, !UP0 ;  /* 0x000000041708c287 */ /* 0x000fe4000c000000 */
[----:B------:R-:W-:Y:S03]  /*5470*/  @!UP4 UISETP.NE.AND UP0, UPT, UR10, 0x1, UPT ;  /* 0x000000010a00c88c */ /* 0x000fe6000bf05270 */
[----:B------:R-:W-:Y:S01]  /*5480*/  @!UP4 UMOV UR6, UR7 ;  /* 0x000000070006cc82 */ /* 0x000fe20008000000 */
[----:B------:R-:W-:Y:S01]  /*5490*/  USHF.L.U32 UR7, UR19, 0x7, URZ ;  /* 0x0000000713077899 */ /* 0x000fe200080006ff */
[----:B------:R-:W1:Y:S02]  /*54a0*/  @!UP4 LDCU UR4, c[0x0][0xc20] ;  /* 0x00018400ff04c7ac */ /* 0x000e640008000800 */
[----:B-1----:R-:W-:Y:S04]  /*54b0*/  @!UP4 USHF.R.U32.HI UR6, URZ, UR4, UR6 ;  /* 0x00000004ff06c299 */ /* 0x002fe80008011606 */
[----:B------:R-:W-:Y:S04]  /*54c0*/  @!UP4 USEL UR6, UR15, UR6, !UP0 ;  /* 0x000000060f06c287 */ /* 0x000fe8000c000000 */
[----:B------:R-:W-:Y:S02]  /*54d0*/  @!UP4 UIADD3 UR4, UPT, UPT, -UR8, UR6, URZ ;  /* 0x000000060804c290 */ /* 0x000fe4000fffe1ff */
[----:B------:R-:W-:Y:S02]  /*54e0*/  @!UP4 UIADD3 UR6, UPT, UPT, UR8, -UR6, URZ ;  /* 0x800000060806c290 */ /* 0x000fe4000fffe0ff */
[----:B------:R-:W-:Y:S02]  /*54f0*/  @!UP4 UIMAD UR23, UR4, UR5, UR23 ;  /* 0x000000050417c2a4 */ /* 0x000fe4000f8e0217 */
[----:B------:R-:W-:Y:S01]  /*5500*/  @!UP4 UIMAD UR15, UR6, UR10, UR15 ;  /* 0x0000000a060fc2a4 */ /* 0x000fe2000f8e020f */
[----:B------:R-:W-:Y:S11]  /*5510*/  BRA.U UP2, `(.L_x_91) ;  /* 0x0000000102107547 */ /* 0x000ff6000b800000 */
[----:B------:R-:W-:Y:S04]  /*5520*/  MOV R2, UR69 ;  /* 0x0000004500027c02 */ /* 0x000fe80008000f00 */
[----:B------:R-:W-:Y:S04]  /*5530*/  SHF.L.U32 R2, R2, 0x1f, RZ ;  /* 0x0000001f02027819 */ /* 0x000fe800000006ff */
[----:B------:R-:W1:Y:S02]  /*5540*/  SYNCS.PHASECHK.TRANS64.TRYWAIT P2, [UR42+0x118], R2 ;  /* 0x00011802ff0075a7 */ /* 0x000e64000804112a */
[----:B-1----:R-:W-:Y:S05]  /*5550*/  @!P2 BRA `(.L_x_92) ;  /* 0x0000004c00e4a947 */ /* 0x002fea0003800000 */
.L_x_91:
[----:B------:R-:W-:Y:S05]  /*5560*/  BRA.U !UP5, `(.L_x_93) ;  /* 0x000000010d387547 */ /* 0x000fea000b800000 */
[----:B------:R-:W-:Y:S01]  /*5570*/  UPLOP3.LUT UP1, UPT, UPT, UPT, UP6, 0x80, 0x8 ;  /* 0x000000000008789c */ /* 0x000fe20003f2f060 */
[----:B-1----:R-:W-:Y:S01]  /*5580*/  HFMA2 R0, -RZ, RZ, 0, 5.9604644775390625e-08 ;  /* 0x00000001ff007431 */ /* 0x002fe200000001ff */
[----:B------:R-:W1:Y:S01]  /*5590*/  LDCU.64 UR8, c[0x0][0x358] ;  /* 0x00006b00ff0877ac */ /* 0x000e620008000a00 */
[----:B------:R-:W-:Y:S03]  /*55a0*/  IMAD.MOV.U32 R45, RZ, RZ, 0x1 ;  /* 0x00000001ff2d7424 */ /* 0x000fe600078e00ff */
[----:B------:R-:W-:Y:S05]  /*55b0*/  PLOP3.LUT P2, PT, PT, PT, UP1, 0x80, 0x8 ;  /* 0x000000000008781c */ /* 0x000fea0003f4f018 */
[----:B------:R-:W2:Y:S01]  /*55c0*/  @UP1 LDCU.64 UR4, c[0x0][0x988] ;  /* 0x00013100ff0417ac */ /* 0x000ea20008000a00 */
[----:B------:R-:W-:Y:S07]  /*55d0*/  @UP1 UIMAD UR6, UR48, UR46, URZ ;  /* 0x0000002e300612a4 */ /* 0x000fee000f8e02ff */
[----:B------:R-:W-:Y:S01]  /*55e0*/  @!P2 PRMT R45, R0, 0x7610, R45 ;  /* 0x00007610002da816 */ /* 0x000fe2000000002d */
[----:B--2---:R-:W-:Y:S06]  /*55f0*/  @UP1 UIMAD.WIDE UR4, UR6, 0x4, UR4 ;  /* 0x00000004060418a5 */ /* 0x004fec000f8e0204 */
[----:B------:R-:W-:Y:S01]  /*5600*/  IMAD.U32 R14, RZ, RZ, UR4 ;  /* 0x00000004ff0e7e24 */ /* 0x000fe2000f8e00ff */
[----:B------:R-:W-:Y:S04]  /*5610*/  MOV R15, UR5 ;  /* 0x00000005000f7c02 */ /* 0x000fe80008000f00 */
[----:B------:R-:W2:Y:S01]  /*5620*/  @!UP1 LDCU UR4, c[0x0][0x980] ;  /* 0x00013000ff0497ac */ /* 0x000ea20008000800 */
[----:B-1---5:R3:W5:Y:S02]  /*5630*/  @P2 LDG.E R27, desc[UR8][R14.64] ;  /* 0x000000080e1b2981 */ /* 0x022764000c1e1900 */
[----:B--23--:R-:W-:Y:S07]  /*5640*/  @!P2 IMAD.U32 R27, RZ, RZ, UR4 ;  /* 0x00000004ff1bae24 */ /* 0x00cfee000f8e00ff */
.L_x_93:
[----:B-----5:R-:W-:Y:S01]  /*5650*/  @!P1 FSETP.EQ.AND P3, PT, R27, RZ, PT ;  /* 0x000000ff1b00920b */ /* 0x020fe20003f62000 */
[----:B------:R-:W-:Y:S01]  /*5660*/  @!UPT UIADD3 URZ, UPT, UPT, URZ, URZ, URZ ;  /* 0x000000fffffff290 */ /* 0x000fe2000fffe0ff */
[----:B------:R-:W-:Y:S11]  /*5670*/  @!P1 BRA `(.L_x_94) ;  /* 0x0000000000149947 */ /* 0x000ff60003800000 */
[----:B------:R-:W-:Y:S02]  /*5680*/  LOP3.LUT P1, RZ, R45, 0xff, RZ, 0xc0, !PT ;  /* 0x000000ff2dff7812 */ /* 0x000fe4000782c0ff */
[----:B------:R-:W-:Y:S04]  /*5690*/  PLOP3.LUT P3, PT, PT, PT, UP1, 0x80, 0x8 ;  /* 0x000000000008781c */ /* 0x000fe80003f6f018 */
[----:B------:R-:W-:Y:S07]  /*56a0*/  PLOP3.LUT P3, PT, P3, PT, PT, 0x8, 0x80 ;  /* 0x000000000080781c */ /* 0x000fee0001f6e170 */
[----:B------:R-:W-:Y:S11]  /*56b0*/  @P1 FSETP.EQ.AND P3, PT, R27, RZ, PT ;  /* 0x000000ff1b00120b */ /* 0x000ff60003f62000 */
[----:B------:R-:W-:Y:S02]  /*56c0*/  @!UPT UIADD3 URZ, UPT, UPT, URZ, URZ, URZ ;  /* 0x000000fffffff290 */ /* 0x000fe4000fffe0ff */
.L_x_94:
[----:B------:R-:W-:Y:S01]  /*56d0*/  USHF.L.U32 UR11, UR45, 0x6, URZ ;  /* 0x000000062d0b7899 */ /* 0x000fe200080006ff */
[----:B------:R-:W2:Y:S01]  /*56e0*/  SYNCS.PHASECHK.TRANS64.TRYWAIT P1, [UR42+0xf0], R8 ;  /* 0x0000f008ff0075a7 */ /* 0x000ea2000802112a */
[----:B------:R-:W-:Y:S02]  /*56f0*/  UISETP.NE.AND UP0, UPT, UR56, 0x1, UPT ;  /* 0x000000013800788c */ /* 0x000fe4000bf05270 */
[----:B------:R-:W-:Y:S01]  /*5700*/  UIMAD.WIDE.U32 UR4, UR11, UR57, URZ ;  /* 0x000000390b0472a5 */ /* 0x000fe2000f8e00ff */
[----:B------:R-:W-:Y:S04]  /*5710*/  ELECT P2, URZ, PT ;  /* 0x0000000000ff782f */ /* 0x000fe80003840000 */
[----:B------:R-:W-:Y:S02]  /*5720*/  PLOP3.LUT P2, PT, P3, P2, PT, 0xf2, 0x2f ;  /* 0x00000000002f781c */ /* 0x000fe40001f45e72 */
[----:B------:R-:W-:Y:S02]  /*5730*/  UMOV UR4, UR5 ;  /* 0x0000000500047c82 */ /* 0x000fe40008000000 */
[----:B------:R-:W-:Y:S04]  /*5740*/  USHF.R.U32.HI UR4, URZ, UR58, UR4 ;  /* 0x0000003aff047299 */ /* 0x000fe80008011604 */
[----:B------:R-:W-:Y:S02]  /*5750*/  USEL UR12, UR11, UR4, !UP0 ;  /* 0x000000040b0c7287 */ /* 0x000fe4000c000000 */
[----:B------:R-:W-:Y:S02]  /*5760*/  UISETP.NE.AND UP0, UPT, UR59, 0x1, UPT ;  /* 0x000000013b00788c */ /* 0x000fe4000bf05270 */
[----:B------:R-:W-:Y:S02]  /*5770*/  UIMAD.WIDE.U32 UR4, UR12, UR60, URZ ;  /* 0x0000003c0c0472a5 */ /* 0x000fe4000f8e00ff */
[----:B------:R-:W-:Y:S01]  /*5780*/  UIADD3 UR6, UPT, UPT, -UR12, URZ, URZ ;  /* 0x000000ff0c067290 */ /* 0x000fe2000fffe1ff */
[----:B-1----:R-:W-:Y:S03]  /*5790*/  @!P2 IMAD.MOV.U32 R0, RZ, 0x20, RZ ;  /* 0x00000020ff00a824 */ /* 0x002fe600078e00ff */
[----:B------:R-:W-:Y:S01]  /*57a0*/  UIMAD UR11, UR56, UR6, UR11 ;  /* 0x00000006380b72a4 */ /* 0x000fe2000f8e020b */
[----:B------:R-:W-:Y:S01]  /*57b0*/  @!P2 IMAD.MOV.U32 R0, RZ, 0x400, R0 ;  /* 0x00000400ff00a824 */ /* 0x000fe200078e0000 */
[----:B------:R-:W-:Y:S02]  /*57c0*/  UMOV UR4, UR5 ;  /* 0x0000000500047c82 */ /* 0x000fe40008000000 */
[----:B------:R-:W-:Y:S04]  /*57d0*/  USHF.R.U32.HI UR4, URZ, UR61, UR4 ;  /* 0x0000003dff047299 */ /* 0x000fe80008011604 */
[----:B------:R-:W-:Y:S02]  /*57e0*/  USEL UR13, UR12, UR4, !UP0 ;  /* 0x000000040c0d7287 */ /* 0x000fe4000c000000 */
[----:B------:R-:W-:Y:S02]  /*57f0*/  UISETP.NE.AND UP0, UPT, UR62, 0x1, UPT ;  /* 0x000000013e00788c */ /* 0x000fe4000bf05270 */
[----:B------:R-:W-:Y:S07]  /*5800*/  UIMAD.WIDE.U32 UR4, UR13, UR63, URZ ;  /* 0x0000003f0d0472a5 */ /* 0x000fee000f8e00ff */
[----:B------:R-:W-:Y:S02]  /*5810*/  UMOV UR4, UR5 ;  /* 0x0000000500047c82 */ /* 0x000fe40008000000 */
[----:B------:R-:W-:Y:S04]  /*5820*/  USHF.R.U32.HI UR4, URZ, UR71, UR4 ;  /* 0x00000047ff047299 */ /* 0x000fe80008011604 */
[----:B------:R-:W-:Y:S02]  /*5830*/  USEL UR14, UR13, UR4, !UP0 ;  /* 0x000000040d0e7287 */ /* 0x000fe4000c000000 */
[----:B------:R-:W-:Y:S02]  /*5840*/  UIADD3 UR4, UPT, UPT, -UR13, URZ, URZ ;  /* 0x000000ff0d047290 */ /* 0x000fe4000fffe1ff */
[----:B------:R-:W-:Y:S02]  /*5850*/  UIADD3 UR5, UPT, UPT, -UR14, URZ, URZ ;  /* 0x000000ff0e057290 */ /* 0x000fe4000fffe1ff */
[----:B------:R-:W-:Y:S02]  /*5860*/  UIMAD UR12, UR59, UR4, UR12 ;  /* 0x000000043b0c72a4 */ /* 0x000fe4000f8e020c */
[----:B------:R-:W-:Y:S01]  /*5870*/  UIMAD UR13, UR62, UR5, UR13 ;  /* 0x000000053e0d72a4 */ /* 0x000fe2000f8e020d */
[----:B--2---:R-:W-:Y:S11]  /*5880*/  @!P1 BRA `(.L_x_95) ;  /* 0x0000004c00309947 */ /* 0x004ff60003800000 */
.L_x_199:
[----:B-1----:R-:W-:Y:S01]  /*5890*/  @!P2 IADD3 R2, P1, PT, R12, 0x680, RZ ;  /* 0x000006800c02a810 */ /* 0x002fe20007f3e0ff */
[----:B------:R-:W-:Y:S01]  /*58a0*/  VOTEU.ALL UP0, P2 ;  /* 0x0000000000ff7886 */ /* 0x000fe20001000000 */
[----:B------:R-:W-:Y:S02]  /*58b0*/  @!P2 R2UR UR6, R0 ;  /* 0x000000000006a2ca */ /* 0x000fe400000e0000 */
[----:B------:R-:W-:Y:S01]  /*58c0*/  @!P2 R2UR UR5, R2 ;  /* 0x000000000205a2ca */ /* 0x000fe200000e0000 */
[----:B------:R-:W-:Y:S01]  /*58d0*/  @!P2 IMAD.X R0, RZ, RZ, R13, P1 ;  /* 0x000000ffff00a224 */ /* 0x000fe200008e060d */
[----:B------:R-:W-:Y:S02]  /*58e0*/  @!UP0 UIADD3 UR8, UPT, UPT, UR42, 0x200, URZ ;  /* 0x000002002a088890 */ /* 0x000fe4000fffe0ff */
[----:B------:R-:W-:Y:S02]  /*58f0*/  @!UP0 UIADD3 UR17, UPT, UPT, UR42, 0xa00, URZ ;  /* 0x00000a002a118890 */ /* 0x000fe4000fffe0ff */
[----:B------:R-:W-:Y:S01]  /*5900*/  @!P2 R2UR UR4, R0 ;  /* 0x000000000004a2ca */ /* 0x000fe200000e0000 */
[----:B------:R-:W-:Y:S01]  /*5910*/  @!UP0 UIADD3 UR16, UPT, UPT, UR7, 0x40, URZ ;  /* 0x0000004007108890 */ /* 0x000fe2000fffe0ff */
[----:B------:R-:W-:Y:S03]  /*5920*/  @!P2 IMAD.MOV.U32 R0, RZ, RZ, 0x1000 ;  /* 0x00001000ff00a424 */ /* 0x000fe600078e00ff */
[----:B------:R-:W-:Y:S02]  /*5930*/  @!UP0 UPRMT UR6, UR6, 0x5410, URZ ;  /* 0x0000541006068896 */ /* 0x000fe400080000ff */
[----:B------:R-:W-:Y:S01]  /*5940*/  IMAD.U32 R14, RZ, RZ, UR5 ;  /* 0x00000005ff0e7e24 */ /* 0x000fe2000f8e00ff */
[----:B------:R-:W-:Y:S05]  /*5950*/  VOTEU.ALL UP0, P2 ;  /* 0x0000000000ff7886 */ /* 0x000fea0001000000 */
[----:B------:R-:W-:Y:S01]  /*5960*/  IMAD.U32 R15, RZ, RZ, UR4 ;  /* 0x00000004ff0f7e24 */ /* 0x000fe2000f8e00ff */
[----:B------:R-:W-:Y:S01]  /*5970*/  @!P2 R2UR UR4, R14 ;  /* 0x000000000e04a2ca */ /* 0x000fe200000e0000 */
[----:B------:R-:W-:Y:S01]  /*5980*/  @!UP0 UMOV UR9, UR43 ;  /* 0x0000002b00098c82 */ /* 0x000fe20008000000 */
[----:B------:R-:W-:Y:S02]  /*5990*/  @!UP0 UMOV UR10, UR7 ;  /* 0x00000007000a8c82 */ /* 0x000fe40008000000 */
[----:B------:R-:W-:Y:S11]  /*59a0*/  @!P2 R2UR UR5, R15 ;  /* 0x000000000f05a2ca */ /* 0x000ff600000e0000 */
[----:B------:R-:W-:Y:S02]  /*59b0*/  @!UPT UIADD3 URZ, UPT, UPT, URZ, URZ, URZ ;  /* 0x000000fffffff290 */ /* 0x000fe4000fffe0ff */
[----:B------:R1:W-:Y:S01]  /*59c0*/  @!UP0 UTMALDG.5D.IM2COL [UR8], [UR4], UR6 ;  /* 0x00000008040083b4 */ /* 0x0003e20008060006 */
[----:B------:R-:W-:Y:S05]  /*59d0*/  VOTEU.ALL UP0, P2 ;  /* 0x0000000000ff7886 */ /* 0x000fea0001000000 */
[----:B-1----:R-:W-:Y:S01]  /*59e0*/  @!UP0 UMOV UR8, UR17 ;  /* 0x0000001100088c82 */ /* 0x002fe20008000000 */
[----:B------:R-:W-:Y:S01]  /*59f0*/  @!UP0 UMOV UR9, UR43 ;  /* 0x0000002b00098c82 */ /* 0x000fe20008000000 */
[----:B------:R-:W-:Y:S02]  /*5a00*/  @!UP0 UMOV UR10, UR16 ;  /* 0x00000010000a8c82 */ /* 0x000fe40008000000 */
[----:B------:R1:W-:Y:S01]  /*5a10*/  @!UP0 UTMALDG.5D.IM2COL [UR8], [UR4], UR6 ;  /* 0x00000008040083b4 */ /* 0x0003e20008060006 */
[----:B------:R2:W-:Y:S01]  /*5a20*/  @!P2 SYNCS.ARRIVE.TRANS64.RED.A0TR RZ, [UR42+0xd0], R0 ;  /* 0x0000d000ffffa9a7 */ /* 0x0005e2000830042a */
[----:B------:R-:W-:Y:S01]  /*5a30*/  SYNCS.ARRIVE.TRANS64.RED.A1T0 RZ, [UR66], RZ ;  /* 0x000000ffffff79a7 */ /* 0x000fe20008100442 */
[----:B--2---:R-:W-:Y:S01]  /*5a40*/  @!P2 IMAD.MOV.U32 R0, RZ, 0x20, RZ ;  /* 0x00000020ff00a824 */ /* 0x004fe200078e00ff */
[----:B------:R-:W2:Y:S03]  /*5a50*/  SYNCS.PHASECHK.TRANS64.TRYWAIT P1, [UR42+0xf8], R8 ;  /* 0x0000f808ff0075a7 */ /* 0x000ea6000802112a */
[----:B------:R-:W-:Y:S01]  /*5a60*/  @!P2 IMAD.MOV.U32 R0, RZ, 0x400, R0 ;  /* 0x00000400ff00a824 */ /* 0x000fe200078e0000 */
[----:B-12---:R-:W-:Y:S06]  /*5a70*/  @!P1 BRA `(.L_x_96) ;  /* 0x0000004800cc9947 */ /* 0x006fec0003800000 */
.L_x_201:
[----:B------:R-:W-:Y:S01]  /*5a80*/  @!P2 R2UR UR4, R0 ;  /* 0x000000000004a2ca */ /* 0x000fe200000e0000 */
[----:B------:R-:W-:Y:S01]  /*5a90*/  VOTEU.ALL UP0, P2 ;  /* 0x0000000000ff7886 */ /* 0x000fe20001000000 */
[----:B-1----:R-:W-:Y:S01]  /*5aa0*/  @!P2 IADD3 R2, P1, PT, R12, 0x680, RZ ;  /* 0x000006800c02a810 */ /* 0x002fe20007f3e0ff */
[----:B------:R-:W-:Y:S01]  /*5ab0*/  UMOV UR35, UR11 ;  /* 0x0000000b00237c82 */ /* 0x000fe20008000000 */
[----:B------:R-:W-:Y:S01]  /*5ac0*/  UMOV UR36, UR12 ;  /* 0x0000000c00247c82 */ /* 0x000fe20008000000 */
[----:B------:R-:W-:Y:S01]  /*5ad0*/  UMOV UR37, UR13 ;  /* 0x0000000d00257c82 */ /* 0x000fe20008000000 */
[----:B------:R-:W-:Y:S01]  /*5ae0*/  @!P2 R2UR UR5, R2 ;  /* 0x000000000205a2ca */ /* 0x000fe200000e0000 */
[----:B------:R-:W-:Y:S01]  /*5af0*/  @!P2 IMAD.X R0, RZ, RZ, R13, P1 ;  /* 0x000000ffff00a224 */ /* 0x000fe200008e060d */
[----:B------:R-:W-:Y:S02]  /*5b00*/  @!UP0 UIADD3 UR34, UPT, UPT, UR7, 0x10, URZ ;  /* 0x0000001007228890 */ /* 0x000fe4000fffe0ff */
[----:B------:R-:W-:Y:S02]  /*5b10*/  @!UP0 UIADD3 UR32, UPT, UPT, UR42, 0x1200, URZ ;  /* 0x000012002a208890 */ /* 0x000fe4000fffe0ff */
[----:B------:R-:W-:Y:S02]  /*5b20*/  @!UP0 UIADD3 UR10, UPT, UPT, UR7, 0x50, URZ ;  /* 0x00000050070a8890 */ /* 0x000fe4000fffe0ff */
[----:B------:R-:W-:Y:S01]  /*5b30*/  @!UP0 UPRMT UR6, UR4, 0x5410, URZ ;  /* 0x0000541004068896 */ /* 0x000fe200080000ff */
[----:B------:R-:W-:Y:S01]  /*5b40*/  @!P2 R2UR UR4, R0 ;  /* 0x000000000004a2ca */ /* 0x000fe200000e0000 */
[----:B------:R-:W-:Y:S01]  /*5b50*/  @!UP0 UIADD3 UR8, UPT, UPT, UR42, 0x1a00, URZ ;  /* 0x00001a002a088890 */ /* 0x000fe2000fffe0ff */
[----:B------:R-:W-:Y:S01]  /*5b60*/  @!P2 IMAD.MOV.U32 R0, RZ, RZ, 0x1000 ;  /* 0x00001000ff00a424 */ /* 0x000fe200078e00ff */
[----:B------:R-:W-:Y:S01]  /*5b70*/  VOTEU.ALL UP0, P2 ;  /* 0x0000000000ff7886 */ /* 0x000fe20001000000 */
[----:B------:R-:W-:Y:S01]  /*5b80*/  IMAD.U32 R14, RZ, RZ, UR5 ;  /* 0x00000005ff0e7e24 */ /* 0x000fe2000f8e00ff */
[----:B------:R-:W-:Y:S01]  /*5b90*/  UMOV UR38, UR14 ;  /* 0x0000000e00267c82 */ /* 0x000fe20008000000 */
[----:B------:R-:W-:Y:S07]  /*5ba0*/  UMOV UR9, UR33 ;  /* 0x0000002100097c82 */ /* 0x000fee0008000000 */
[----:B------:R-:W-:Y:S01]  /*5bb0*/  IMAD.U32 R15, RZ, RZ, UR4 ;  /* 0x00000004ff0f7e24 */ /* 0x000fe2000f8e00ff */
[----:B------:R-:W-:Y:S04]  /*5bc0*/  @!P2 R2UR UR4, R14 ;  /* 0x000000000e04a2ca */ /* 0x000fe800000e0000 */
[----:B------:R-:W-:Y:S11]  /*5bd0*/  @!P2 R2UR UR5, R15 ;  /* 0x000000000f05a2ca */ /* 0x000ff600000e0000 */
[----:B------:R-:W-:Y:S02]  /*5be0*/  @!UPT UIADD3 URZ, UPT, UPT, URZ, URZ, URZ ;  /* 0x000000fffffff290 */ /* 0x000fe4000fffe0ff */
[----:B------:R1:W-:Y:S01]  /*5bf0*/  @!UP0 UTMALDG.5D.IM2COL [UR32], [UR4], UR6 ;  /* 0x00000020040083b4 */ /* 0x0003e20008060006 */
[----:B------:R-:W-:Y:S05]  /*5c00*/  VOTEU.ALL UP0, P2 ;  /* 0x0000000000ff7886 */ /* 0x000fea0001000000 */
[----:B------:R1:W-:Y:S01]  /*5c10*/  @!UP0 UTMALDG.5D.IM2COL [UR8], [UR4], UR6 ;  /* 0x00000008040083b4 */ /* 0x0003e20008060006 */
[----:B------:R2:W-:Y:S01]  /*5c20*/  @!P2 SYNCS.ARRIVE.TRANS64.RED.A0TR RZ, [UR42+0xd8], R0 ;  /* 0x0000d800ffffa9a7 */ /* 0x0005e2000830042a */
[----:B------:R-:W-:Y:S01]  /*5c30*/  SYNCS.ARRIVE.TRANS64.RED.A1T0 RZ, [UR65], RZ ;  /* 0x000000ffffff79a7 */ /* 0x000fe20008100441 */
[----:B--2---:R-:W-:Y:S01]  /*5c40*/  @!P2 IMAD.MOV.U32 R0, RZ, 0x20, RZ ;  /* 0x00000020ff00a824 */ /* 0x004fe200078e00ff */
[----:B------:R-:W2:Y:S03]  /*5c50*/  SYNCS.PHASECHK.TRANS64.TRYWAIT P1, [UR42+0x100], R8 ;  /* 0x00010008ff0075a7 */ /* 0x000ea6000802112a */
[----:B------:R-:W-:Y:S01]  /*5c60*/  @!P2 IMAD.MOV.U32 R0, RZ, 0x400, R0 ;  /* 0x00000400ff00a824 */ /* 0x000fe200078e0000 */
[----:B-12---:R-:W-:Y:S06]  /*5c70*/  @!P1 BRA `(.L_x_97) ;  /* 0x0000004800649947 */ /* 0x006fec0003800000 */
.L_x_203:
        /* <DEDUP_REMOVED lines=8> */
[----:B------:R-:W-:Y:S01]  /*5d00*/  @!UP0 UIADD3 UR26, UPT, UPT, UR7, 0x20, URZ ;  /* 0x00000020071a8890 */ /* 0x000fe2000fffe0ff */
[----:B------:R-:W-:Y:S01]  /*5d10*/  @P0 SHF.R.U32.HI R4, RZ, 0x10, R5 ;  /* 0x00000010ff040819 */ /* 0x000fe20000011605 */
[----:B------:R-:W-:Y:S02]  /*5d20*/  @!UP0 UIADD3 UR24, UPT, UPT, UR42, 0x2200, URZ ;  /* 0x000022002a188890 */ /* 0x000fe4000fffe0ff */
[----:B------:R-:W-:Y:S01]  /*5d30*/  @!UP0 UIADD3 UR10, UPT, UPT, UR7, 0x60, URZ ;  /* 0x00000060070a8890 */ /* 0x000fe2000fffe0ff */
[----:B------:R-:W-:Y:S01]  /*5d40*/  @P0 R2UR UR48, R4 ;  /* 0x00000000043002ca */ /* 0x000fe200000e0000 */
        /* <DEDUP_REMOVED lines=17> */
[----:B------:R-:W2:Y:S02]  /*5e60*/  SYNCS.PHASECHK.TRANS64.TRYWAIT P1, [UR42+0x108], R8 ;  /* 0x00010808ff0075a7 */ /* 0x000ea4000802112a */
[----:B-12---:R-:W-:Y:S05]  /*5e70*/  @!P1 BRA `(.L_x_98) ;  /* 0x0000004400fc9947 */ /* 0x006fea0003800000 */
.L_x_205:
[----:B------:R-:W-:Y:S01]  /*5e80*/  UPLOP3.LUT UP2, UPT, UPT, UPT, UPT, 0x80, 0x8 ;  /* 0x000000000008789c */ /* 0x000fe20003f4f070 */
[----:B-1----:R-:W-:Y:S01]  /*5e90*/  @!P2 IMAD.MOV.U32 R0, RZ, 0x20, RZ ;  /* 0x00000020ff00a824 */ /* 0x002fe200078e00ff */
[----:B------:R-:W-:Y:S01]  /*5ea0*/  @!P2 IADD3 R2, P0, PT, R12, 0x680, RZ ;  /* 0x000006800c02a810 */ /* 0x000fe20007f1e0ff */
[----:B------:R-:W-:Y:S01]  /*5eb0*/  UMOV UR19, UR11 ;  /* 0x0000000b00137c82 */ /* 0x000fe20008000000 */
[----:B------:R-:W-:Y:S01]  /*5ec0*/  VOTEU.ALL UP0, P2 ;  /* 0x0000000000ff7886 */ /* 0x000fe20001000000 */
[----:B------:R-:W-:Y:S01]  /*5ed0*/  @!P2 IMAD.MOV.U32 R0, RZ, 0x400, R0 ;  /* 0x00000400ff00a824 */ /* 0x000fe200078e0000 */
[----:B------:R-:W-:Y:S01]  /*5ee0*/  @!P2 R2UR UR5, R2 ;  /* 0x000000000205a2ca */ /* 0x000fe200000e0000 */
[----:B------:R-:W-:Y:S01]  /*5ef0*/  UMOV UR20, UR12 ;  /* 0x0000000c00147c82 */ /* 0x000fe20008000000 */
[----:B------:R-:W-:Y:S01]  /*5f00*/  UMOV UR21, UR13 ;  /* 0x0000000d00157c82 */ /* 0x000fe20008000000 */
[----:B------:R-:W-:Y:S01]  /*5f10*/  @!UP0 UIADD3 UR18, UPT, UPT, UR7, 0x30, URZ ;  /* 0x0000003007128890 */ /* 0x000fe2000fffe0ff */
[----:B------:R-:W-:Y:S01]  /*5f20*/  @!P2 R2UR UR4, R0 ;  /* 0x000000000004a2ca */ /* 0x000fe200000e0000 */
[----:B------:R-:W-:Y:S01]  /*5f30*/  @!P2 IMAD.X R0, RZ, RZ, R13, P0 ;  /* 0x000000ffff00a224 */ /* 0x000fe200000e060d */
[----:B------:R-:W-:Y:S01]  /*5f40*/  @!UP0 UIADD3 UR16, UPT, UPT, UR42, 0x3200, URZ ;  /* 0x000032002a108890 */ /* 0x000fe2000fffe0ff */
[----:B------:R-:W-:Y:S01]  /*5f50*/  R2UR UR26, R47 ;  /* 0x000000002f1a72ca */ /* 0x000fe200000e0000 */
[----:B------:R-:W-:Y:S01]  /*5f60*/  @!UP0 UIADD3 UR17, UPT, UPT, UR42, 0xe8, URZ ;  /* 0x000000e82a118890 */ /* 0x000fe2000fffe0ff */
[----:B------:R-:W-:Y:S01]  /*5f70*/  R2UR UR24, R48 ;  /* 0x00000000301872ca */ /* 0x000fe200000e0000 */
[----:B------:R-:W-:Y:S01]  /*5f80*/  @!UP0 UIADD3 UR10, UPT, UPT, UR7, 0x70, URZ ;  /* 0x00000070070a8890 */ /* 0x000fe2000fffe0ff */
[----:B------:R-:W-:Y:S01]  /*5f90*/  LOP3.LUT R10, R10, 0x1, RZ, 0x3c, !PT ;  /* 0x000000010a0a7812 */ /* 0x000fe200078e3cff */
[----:B------:R-:W-:Y:S01]  /*5fa0*/  @!UP0 UIADD3 UR8, UPT, UPT, UR42, 0x3a00, URZ ;  /* 0x00003a002a088890 */ /* 0x000fe2000fffe0ff */
[----:B------:R-:W-:Y:S01]  /*5fb0*/  IMAD.U32 R4, RZ, RZ, UR5 ;  /* 0x00000005ff047e24 */ /* 0x000fe2000f8e00ff */
[----:B------:R-:W-:Y:S01]  /*5fc0*/  UMOV UR22, UR14 ;  /* 0x0000000e00167c82 */ /* 0x000fe20008000000 */
[----:B------:R-:W-:Y:S01]  /*5fd0*/  UMOV UR9, UR17 ;  /* 0x0000001100097c82 */ /* 0x000fe20008000000 */
[----:B------:R-:W-:Y:S01]  /*5fe0*/  LOP3.LUT R9, R9, 0x1, RZ, 0x3c, !PT ;  /* 0x0000000109097812 */ /* 0x000fe200078e3cff */
[----:B------:R-:W-:Y:S01]  /*5ff0*/  @!UP0 UPRMT UR6, UR4, 0x5410, URZ ;  /* 0x0000541004068896 */ /* 0x000fe200080000ff */
[----:B------:R-:W-:Y:S01]  /*6000*/  @!P2 R2UR UR4, R0 ;  /* 0x000000000004a2ca */ /* 0x000fe200000e0000 */
[----:B------:R-:W-:Y:S03]  /*6010*/  VOTEU.ALL UP0, P2 ;  /* 0x0000000000ff7886 */ /* 0x000fe60001000000 */
[----:B------:R-:W-:Y:S09]  /*6020*/  UIADD3 UR45, UPT, UPT, UR23, UR24, URZ ;  /* 0x00000018172d7290 */ /* 0x000ff2000fffe0ff */
        /* <DEDUP_REMOVED lines=9> */
[----:B-1----:R-:W-:Y:S01]  /*60c0*/  UIADD3 UR19, UPT, UPT, UR15, UR26, URZ ;  /* 0x0000001a0f137290 */ /* 0x002fe2000fffe0ff */
[----:B------:R-:W-:Y:S11]  /*60d0*/  BRA.U UP3, `(.L_x_99) ;  /* 0xffffffed03987547 */ /* 0x000ff6000b83ffff */
[----:B------:R-:W-:-:S04]  /*60e0*/  SHF.L.U32 R2, R10, 0x1f, RZ ;  /* 0x0000001f0a027819 */ /* 0x000fc800000006ff */
[----:B------:R-:W1:Y:S02]  /*60f0*/  SYNCS.PHASECHK.TRANS64.TRYWAIT P0, [UR42+0xf0], R2 ;  /* 0x0000f002ff0075a7 */ /* 0x000e64000800112a */
[----:B-1----:R-:W-:Y:S05]  /*6100*/  @!P0 BRA `(.L_x_100) ;  /* 0x0000004400708947 */ /* 0x002fea0003800000 */
.L_x_207:
[----:B------:R-:W3:Y:S02]  /*6110*/  SYNCS.PHASECHK.TRANS64.TRYWAIT P0, [UR42+0xf8], R2 ;  /* 0x0000f802ff0075a7 */ /* 0x000ee4000800112a */
[----:B---3--:R-:W-:Y:S05]  /*6120*/  @!P0 BRA `(.L_x_101) ;  /* 0x0000004400808947 */ /* 0x008fea0003800000 */
.L_x_209:
[----:B------:R-:W3:Y:S02]  /*6130*/  SYNCS.PHASECHK.TRANS64.TRYWAIT P0, [UR42+0x100], R2 ;  /* 0x00010002ff0075a7 */ /* 0x000ee4000800112a */
[----:B---3--:R-:W-:Y:S05]  /*6140*/  @!P0 BRA `(.L_x_102) ;  /* 0x0000004400908947 */ /* 0x008fea0003800000 */
.L_x_211:
[----:B-1----:R-:W-:-:S07]  /*6150*/  MOV R0, UR42 ;  /* 0x0000002a00007c02 */ /* 0x002fce0008000f00 */
.L_x_103:
[----:B-1----:R-:W-:-:S04]  /*6160*/  SHF.L.U32 R2, R10, 0x1f, RZ ;  /* 0x0000001f0a027819 */ /* 0x002fc800000006ff */
[----:B------:R1:W3:Y:S03]  /*6170*/  SYNCS.PHASECHK.TRANS64.TRYWAIT P0, [R0+URZ+0x108], R2 ;  /* 0x00010802000075a7 */ /* 0x0002e600080011ff */
[----:B---3--:R-:W-:Y:S05]  /*6180*/  @!P0 NANOSLEEP.SYNCS 0x989680 ;  /* 0x009896800000895d */ /* 0x008fea0003900000 */
[----:B------:R-:W3:Y:S02]  /*6190*/  @!P0 SYNCS.PHASECHK.TRANS64 P0, [R0+URZ+0x108], R2 ;  /* 0x00010802000085a7 */ /* 0x000ee400080010ff */
[----:B--23--:R-:W-:Y:S05]  /*61a0*/  @P0 EXIT ;  /* 0x000000000000094d */ /* 0x00cfea0003800000 */
[----:B------:R-:W-:Y:S05]  /*61b0*/  BRA `(.L_x_103) ;  /* 0xfffffffc00e87947 */ /* 0x000fea000383ffff */
.L_x_88:
[----:B------:R-:W-:-:S06]  /*61c0*/  UISETP.GE.AND UP0, UPT, UR18, 0x4, UPT ;  /* 0x000000041200788c */ /* 0x000fcc000bf06270 */
[----:B------:R-:W-:-:S13]  /*61d0*/  PLOP3.LUT P0, PT, PT, PT, UP0, 0x80, 0x8 ;  /* 0x000000000008781c */ /* 0x000fda0003f0f008 */
[----:B-1----:R-:W-:Y:S05]  /*61e0*/  @!P0 EXIT ;  /* 0x000000000000894d */ /* 0x002fea0003800000 */
[----:B------:R-:W1:Y:S08]  /*61f0*/  S2UR UR4, SR_CgaCtaId ;  /* 0x00000000000479c3 */ /* 0x000e700000008800 */
[----:B------:R-:W-:Y:S01]  /*6200*/  BAR.SYNC.DEFER_BLOCKING 0x6, 0xa0 ;  /* 0x0182800000007b1d */ /* 0x000fe20000010000 */
[C---:B------:R-:W-:Y:S01]  /*6210*/  IMAD.SHL.U32 R44, R55.reuse, 0x10, RZ ;  /* 0x00000010372c7824 */ /* 0x040fe200078e00ff */
[----:B------:R-:W-:Y:S01]  /*6220*/  SHF.L.U32 R23, R55, 0x10, RZ ;  /* 0x0000001037177819 */ /* 0x000fe200000006ff */
[----:B------:R-:W-:-:S02]  /*6230*/  IMAD.SHL.U32 R0, R46, 0x200, RZ ;  /* 0x000002002e007824 */ /* 0x000fc400078e00ff */
[----:B------:R-:W-:Y:S02]  /*6240*/  HFMA2 R51, -RZ, RZ, 0, 0 ;  /* 0x00000000ff337431 */ /* 0x000fe400000001ff */
[----:B------:R-:W-:Y:S01]  /*6250*/  IMAD.SHL.U32 R4, R55, 0x2, RZ ;  /* 0x0000000237047824 */ /* 0x000fe200078e00ff */
[----:B------:R-:W-:Y:S01]  /*6260*/  UMOV UR44, 0x400 ;  /* 0x00000400002c7882 */ /* 0x000fe20000000000 */
[----:B------:R-:W2:Y:S01]  /*6270*/  LDC.64 R42, c[0x0][0x9b0] ;  /* 0x00026c00ff2a7b82 */ /* 0x000ea20000000a00 */
[C---:B------:R-:W-:Y:S01]  /*6280*/  LOP3.LUT R54, R44.reuse, 0x5b0, RZ, 0xc0, !PT ;  /* 0x000005b02c367812 */ /* 0x040fe200078ec0ff */
[----:B------:R-:W-:Y:S01]  /*6290*/  IMAD.MOV.U32 R53, RZ, RZ, 0x1 ;  /* 0x00000001ff357424 */ /* 0x000fe200078e00ff */
[----:B------:R-:W-:Y:S01]  /*62a0*/  LOP3.LUT R5, R44, 0x40, RZ, 0xc0, !PT ;  /* 0x000000402c057812 */ /* 0x000fe200078ec0ff */
[----:B------:R-:W-:Y:S01]  /*62b0*/  IMAD.MOV.U32 R22, RZ, RZ, RZ ;  /* 0x000000ffff167224 */ /* 0x000fe200078e00ff */
[----:B------:R-:W-:Y:S01]  /*62c0*/  LOP3.LUT R54, R54, 0x200, R0, 0xf8, !PT ;  /* 0x0000020036367812 */ /* 0x000fe200078ef800 */
[----:B------:R-:W-:Y:S01]  /*62d0*/  IMAD.SHL.U32 R0, R46, 0x200000, RZ ;  /* 0x002000002e007824 */ /* 0x000fe200078e00ff */
[----:B------:R-:W-:Y:S01]  /*62e0*/  LOP3.LUT R4, R5, 0x8, R4, 0xf8, !PT ;  /* 0x0000000805047812 */ /* 0x000fe200078ef804 */
[----:B------:R-:W3:Y:S01]  /*62f0*/  LDC.64 R40, c[0x0][0x9a8] ;  /* 0x00026a00ff287b82 */ /* 0x000ee20000000a00 */
[----:B------:R-:W-:Y:S01]  /*6300*/  LOP3.LUT P0, RZ, R44, 0x40, RZ, 0xc0, !PT ;  /* 0x000000402cff7812 */ /* 0x000fe2000780c0ff */
[----:B------:R-:W-:Y:S01]  /*6310*/  IMAD.MOV.U32 R52, RZ, RZ, RZ ;  /* 0x000000ffff347224 */ /* 0x000fe200078e00ff */
[----:B------:R-:W-:Y:S01]  /*6320*/  LOP3.LUT R0, R0, 0x200000, RZ, 0xc0, !PT ;  /* 0x0020000000007812 */ /* 0x000fe200078ec0ff */
[----:B------:R-:W4:Y:S01]  /*6330*/  LDCU UR57, c[0x0][0x370] ;  /* 0x00006e00ff3977ac */ /* 0x000f220008000800 */
[----:B------:R-:W-:-:S02]  /*6340*/  LOP3.LUT R54, R54, R4, RZ, 0xfc, !PT ;  /* 0x0000000436367212 */ /* 0x000fc400078efcff */
[----:B------:R-:W-:Y:S01]  /*6350*/  LOP3.LUT R23, R0, 0x400000, R23, 0xf8, !PT ;  /* 0x0040000000177812 */ /* 0x000fe200078ef817 */
[----:B-1----:R-:W-:Y:S01]  /*6360*/  ULEA UR44, UR4, UR44, 0x18 ;  /* 0x0000002c042c7291 */ /* 0x002fe2000f8ec0ff */
[----:B------:R-:W-:Y:S01]  /*6370*/  P2R R0, PR, RZ, 0x1 ;  /* 0x00000001ff007803 */ /* 0x000fe20000000000 */
[----:B------:R-:W1:Y:S01]  /*6380*/  LDCU.128 UR4, c[0x0][0xb80] ;  /* 0x00017000ff0477ac */ /* 0x000e620008000c00 */
[----:B------:R-:W-:Y:S01]  /*6390*/  LOP3.LUT R55, R55, 0x60, RZ, 0xc0, !PT ;  /* 0x0000006037377812 */ /* 0x000fe200078ec0ff */
[----:B------:R-:W2:Y:S05]  /*63a0*/  LDCU.64 UR62, c[0x0][0x348] ;  /* 0x00006900ff3e77ac */ /* 0x000eaa0008000a00 */
[----:B------:R-:W4:Y:S01]  /*63b0*/  LDS R2, [UR44+0x170] ;  /* 0x0001702cff027984 */ /* 0x000f220008000800 */
[----:B------:R-:W2:Y:S01]  /*63c0*/  LDCU UR42, c[0x0][0xc0c] ;  /* 0x00018180ff2a77ac */ /* 0x000ea20008000800 */
[----:B------:R-:W2:Y:S01]  /*63d0*/  LDCU UR38, c[0x0][0xc30] ;  /* 0x00018600ff2677ac */ /* 0x000ea20008000800 */
[----:B------:R-:W2:Y:S01]  /*63e0*/  LDCU.64 UR50, c[0x0][0x988] ;  /* 0x00013100ff3277ac */ /* 0x000ea20008000a00 */
[----:B-1----:R-:W-:Y:S01]  /*63f0*/  IMAD.U32 R59, RZ, RZ, UR4 ;  /* 0x00000004ff3b7e24 */ /* 0x002fe2000f8e00ff */
[----:B------:R-:W-:Y:S01]  /*6400*/  MOV R56, UR7 ;  /* 0x0000000700387c02 */ /* 0x000fe20008000f00 */
[----:B------:R-:W-:Y:S01]  /*6410*/  UIADD3 UR4, UPT, UPT, UR44, 0x200, URZ ;  /* 0x000002002c047890 */ /* 0x000fe2000fffe0ff */
[----:B------:R-:W-:Y:S01]  /*6420*/  IMAD.U32 R58, RZ, RZ, UR5 ;  /* 0x00000005ff3a7e24 */ /* 0x000fe2000f8e00ff */
[----:B------:R-:W1:Y:S01]  /*6430*/  LDCU.64 UR40, c[0x0][0xc28] ;  /* 0x00018500ff2877ac */ /* 0x000e620008000a00 */
[----:B------:R-:W-:-:S03]  /*6440*/  IMAD.U32 R57, RZ, RZ, UR6 ;  /* 0x00000006ff397e24 */ /* 0x000fc6000f8e00ff */
[----:B------:R-:W-:Y:S01]  /*6450*/  IMAD.U32 R50, RZ, RZ, UR4 ;  /* 0x00000004ff327e24 */ /* 0x000fe2000f8e00ff */
[----:B------:R-:W1:Y:S01]  /*6460*/  LDCU.64 UR60, c[0x0][0x990] ;  /* 0x00013200ff3c77ac */ /* 0x000e620008000a00 */
[----:B------:R-:W1:Y:S01]  /*6470*/  LDCU.128 UR52, c[0x0][0xc10] ;  /* 0x00018200ff3477ac */ /* 0x000e620008000c00 */
[----:B------:R-:W1:Y:S01]  /*6480*/  LDCU UR56, c[0x0][0x374] ;  /* 0x00006e80ff3877ac */ /* 0x000e620008000800 */
[----:B------:R-:W-:Y:S01]  /*6490*/  UMOV UR49, URZ ;  /* 0x000000ff00317c82 */ /* 0x000fe20008000000 */
[----:B------:R-:W-:Y:S01]  /*64a0*/  UMOV UR47, URZ ;  /* 0x000000ff002f7c82 */ /* 0x000fe20008000000 */
[C---:B----4-:R-:W-:Y:S01]  /*64b0*/  VIADD R3, R2.reuse, 0x40 ;  /* 0x0000004002037836 */ /* 0x050fe20000000000 */
[----:B------:R-:W-:-:S04]  /*64c0*/  LOP3.LUT R2, R2, 0xffff, RZ, 0xc0, !PT ;  /* 0x0000ffff02027812 */ /* 0x000fc800078ec0ff */
[----:B------:R-:W-:-:S05]  /*64d0*/  LOP3.LUT R3, R3, 0xffff, RZ, 0xc0, !PT ;  /* 0x0000ffff03037812 */ /* 0x000fca00078ec0ff */
[----:B-123--:R4:W-:Y:S02]  /*64e0*/  STL.64 [R1], R2 ;  /* 0x0000000201007387 */ /* 0x00e9e40000100a00 */
.L_x_147:
[----:B----4-:R-:W-:Y:S04]  /*64f0*/  SHF.L.U32 R2, R51, 0x1f, RZ ;  /* 0x0000001f33027819 */ /* 0x010fe800000006ff */
[----:B-1----:R-:W1:Y:S02]  /*6500*/  SYNCS.PHASECHK.TRANS64.TRYWAIT P0, [UR44+0x120], R2 ;  /* 0x00012002ff0075a7 */ /* 0x002e64000800112c */
[----:B-1----:R-:W-:Y:S05]  /*6510*/  @!P0 BRA `(.L_x_104) ;  /* 0x0000004000b48947 */ /* 0x002fea0003800000 */
.L_x_213:
[----:B-1----:R-:W-:Y:S01]  /*6520*/  LEA R2, R22, UR43, 0x2 ;  /* 0x0000002b16027c11 */ /* 0x002fe2000f8e10ff */
[----:B------:R-:W1:Y:S01]  /*6530*/  LDS.128 R4, [UR44+0x160] ;  /* 0x0001602cff047984 */ /* 0x000e620008000c00 */
[----:B------:R-:W-:Y:S02]  /*6540*/  UIADD3 UR4, UPT, UPT, UR44, 0x128, URZ ;  /* 0x000001282c047890 */ /* 0x000fe4000fffe0ff */
[----:B------:R-:W-:Y:S01]  /*6550*/  UISETP.GE.AND UP0, UPT, UR39, 0x1, UPT ;  /* 0x000000012700788c */ /* 0x000fe2000bf06270 */
[----:B------:R-:W-:Y:S01]  /*6560*/  @!PT LDS RZ, [RZ] ;  /* 0x00000000fffff984 */ /* 0x000fe20000000800 */
[----:B------:R-:W-:Y:S01]  /*6570*/  @!PT LDS RZ, [RZ] ;  /* 0x00000000fffff984 */ /* 0x000fe20000000800 */
[----:B------:R-:W-:Y:S01]  /*6580*/  @!PT LDS RZ, [RZ] ;  /* 0x00000000fffff984 */ /* 0x000fe20000000800 */
[----:B------:R-:W-:Y:S01]  /*6590*/  @!PT LDS RZ, [RZ] ;  /* 0x00000000fffff984 */ /* 0x000fe20000000800 */
[----:B------:R2:W-:Y:S06]  /*65a0*/  MEMBAR.ALL.CTA ;  /* 0x0000000000007992 */ /* 0x0005ec0000008000 */
[----:B--2---:R-:W2:Y:S01]  /*65b0*/  FENCE.VIEW.ASYNC.S ;  /* 0x00000000000073c6 */ /* 0x004ea20000000000 */
[----:B------:R-:W-:Y:S09]  /*65c0*/  UPRMT UR4, URZ, 0x654, UR4 ;  /* 0x00000654ff047896 */ /* 0x000ff20008000004 */
[----:B--2---:R-:W-:Y:S01]  /*65d0*/  SYNCS.ARRIVE.TRANS64.RED.A1T0 RZ, [UR4], RZ ;  /* 0x000000ffffff79a7 */ /* 0x004fe20008100404 */
[----:B------:R-:W5:Y:S01]  /*65e0*/  LDL R2, [R2] ;  /* 0x0000000002027983 */ /* 0x000f620000100800 */
[----:B-1----:R-:W-:Y:S11]  /*65f0*/  LOP3.LUT P0, RZ, R6, 0x1, RZ, 0xc0, !PT ;  /* 0x0000000106ff7812 */ /* 0x002ff6000780c0ff */
[----:B------:R-:W-:Y:S02]  /*6600*/  @!UPT UIADD3 URZ, UPT, UPT, URZ, URZ, URZ ;  /* 0x000000fffffff290 */ /* 0x000fe4000fffe0ff */
[----:B------:R-:W-:Y:S01]  /*6610*/  VOTEU.ANY UP1, P0 ;  /* 0x0000000000ff7886 */ /* 0x000fe20000020100 */
[----:B------:R-:W-:Y:S01]  /*6620*/  PLOP3.LUT P0, PT, PT, PT, UP1, 0x80, 0x8 ;  /* 0x000000000008781c */ /* 0x000fe20003f0f018 */
[----:B------:R-:W-:Y:S11]  /*6630*/  UP2UR UR58, UPR, URZ, 0x2 ;  /* 0x00000002ff3a7883 */ /* 0x000ff60008000000 */
[----:B------:R-:W-:Y:S01]  /*6640*/  @!UPT UIADD3 URZ, UPT, UPT, URZ, URZ, URZ ;  /* 0x000000fffffff290 */ /* 0x000fe2000fffe0ff */
[----:B------:R-:W-:Y:S02]  /*6650*/  @P0 MOV R3, R4 ;  /* 0x0000000400030202 */ /* 0x000fe40000000f00 */
[----:B------:R-:W-:Y:S02]  /*6660*/  @P0 LOP3.LUT R0, R5, 0xffff, RZ, 0xc0, !PT ;  /* 0x0000ffff05000812 */ /* 0x000fe400078ec0ff */
[----:B------:R-:W-:Y:S02]  /*6670*/  @P0 R2UR UR5, R3 ;  /* 0x00000000030502ca */ /* 0x000fe400000e0000 */
[----:B------:R-:W-:Y:S11]  /*6680*/  @P0 R2UR UR4, R0 ;  /* 0x00000000000402ca */ /* 0x000ff600000e0000 */
[----:B------:R-:W-:Y:S02]  /*6690*/  @UP1 UMOV UR37, UR5 ;  /* 0x0000000500251c82 */ /* 0x000fe40008000000 */
[----:B------:R-:W-:Y:S01]  /*66a0*/  @UP1 UMOV UR36, UR4 ;  /* 0x0000000400241c82 */ /* 0x000fe20008000000 */
[----:B------:R-:W-:Y:S05]  /*66b0*/  BRA.U !UP0, `(.L_x_105) ;  /* 0x0000000108cc7547 */ /* 0x000fea000b800000 */
[----:B------:R-:W1:Y:S01]  /*66c0*/  LDCU UR9, c[0x0][0xc20] ;  /* 0x00018400ff0977ac */ /* 0x000e620008000800 */
[----:B------:R-:W-:Y:S02]  /*66d0*/  UIMAD.WIDE.U32 UR4, UR56, UR55, URZ ;  /* 0x00000037380472a5 */ /* 0x000fe4000f8e00ff */
[----:B------:R-:W-:Y:S02]  /*66e0*/  UIMAD.WIDE.U32 UR6, UR57, UR52, URZ ;  /* 0x00000034390672a5 */ /* 0x000fe4000f8e00ff */
[----:B------:R-:W-:Y:S02]  /*66f0*/  UIMAD.WIDE.U32 UR10, UR36, UR55, URZ ;  /* 0x00000037240a72a5 */ /* 0x000fe4000f8e00ff */
[----:B------:R-:W-:Y:S02]  /*6700*/  UISETP.NE.AND UP0, UPT, UR54, 0x1, UPT ;  /* 0x000000013600788c */ /* 0x000fe4000bf05270 */
[----:B------:R-:W-:Y:S02]  /*6710*/  UISETP.NE.AND UP1, UPT, UR42, 0x1, UPT ;  /* 0x000000012a00788c */ /* 0x000fe4000bf25270 */
[----:B------:R-:W-:Y:S02]  /*6720*/  UISETP.NE.AND UP2, UPT, UR39, 0x1, UPT ;  /* 0x000000012700788c */ /* 0x000fe4000bf45270 */
[----:B------:R-:W-:Y:S01]  /*6730*/  UIMAD.WIDE.U32 UR12, UR37, UR52, URZ ;  /* 0x00000034250c72a5 */ /* 0x000fe2000f8e00ff */
[----:B------:R-:W-:Y:S01]  /*6740*/  UMOV UR4, UR5 ;  /* 0x0000000500047c82 */ /* 0x000fe20008000000 */
[----:B------:R-:W-:Y:S01]  /*6750*/  UMOV UR6, UR11 ;  /* 0x0000000b00067c82 */ /* 0x000fe20008000000 */
[----:B-1----:R-:W-:Y:S03]  /*6760*/  USHF.R.U32.HI UR8, URZ, UR9, UR4 ;  /* 0x00000009ff087299 */ /* 0x002fe60008011604 */
[----:B------:R-:W-:Y:S02]  /*6770*/  UMOV UR4, UR7 ;  /* 0x0000000700047c82 */ /* 0x000fe40008000000 */
[----:B------:R-:W-:Y:S02]  /*6780*/  USHF.R.U32.HI UR5, URZ, UR53, UR4 ;  /* 0x00000035ff057299 */ /* 0x000fe40008011604 */
[----:B------:R-:W-:Y:S02]  /*6790*/  USEL UR4, UR56, UR8, !UP0 ;  /* 0x0000000838047287 */ /* 0x000fe4000c000000 */
[----:B------:R-:W-:Y:S02]  /*67a0*/  USHF.R.U32.HI UR8, URZ, UR9, UR6 ;  /* 0x00000009ff087299 */ /* 0x000fe40008011606 */
[----:B------:R-:W-:Y:S02]  /*67b0*/  UIMAD.WIDE.U32 UR6, UR4, UR40, URZ ;  /* 0x00000028040672a5 */ /* 0x000fe4000f8e00ff */
[----:B------:R-:W-:Y:S02]  /*67c0*/  USEL UR9, UR57, UR5, !UP1 ;  /* 0x0000000539097287 */ /* 0x000fe4000c800000 */
[----:B------:R-:W-:Y:S02]  /*67d0*/  USEL UR8, UR36, UR8, !UP0 ;  /* 0x0000000824087287 */ /* 0x000fe4000c000000 */
[----:B------:R-:W-:Y:S01]  /*67e0*/  UIMAD.WIDE.U32 UR10, UR9, UR40, URZ ;  /* 0x00000028090a72a5 */ /* 0x000fe2000f8e00ff */
[----:B------:R-:W-:Y:S01]  /*67f0*/  UMOV UR6, UR7 ;  /* 0x0000000700067c82 */ /* 0x000fe20008000000 */
[----:B------:R-:W-:Y:S01]  /*6800*/  UMOV UR5, UR13 ;  /* 0x0000000d00057c82 */ /* 0x000fe20008000000 */
[----:B------:R-:W-:Y:S02]  /*6810*/  @UP2 USHF.R.U32.HI UR4, URZ, UR41, UR6 ;  /* 0x00000029ff042299 */ /* 0x000fe40008011606 */
[----:B------:R-:W-:Y:S02]  /*6820*/  USHF.R.U32.HI UR5, URZ, UR53, UR5 ;  /* 0x00000035ff057299 */ /* 0x000fe40008011605 */
[----:B------:R-:W-:Y:S02]  /*6830*/  UIMAD UR4, UR39, UR4, URZ ;  /* 0x00000004270472a4 */ /* 0x000fe4000f8e02ff */
[----:B------:R-:W-:Y:S02]  /*6840*/  USEL UR5, UR37, UR5, !UP1 ;  /* 0x0000000525057287 */ /* 0x000fe4000c800000 */
[----:B------:R-:W-:Y:S01]  /*6850*/  UISETP.GE.AND UP0, UPT, UR8, UR4, UPT ;  /* 0x000000040800728c */ /* 0x000fe2000bf06270 */
[----:B------:R-:W-:Y:S01]  /*6860*/  UMOV UR6, UR11 ;  /* 0x0000000b00067c82 */ /* 0x000fe20008000000 */
[----:B------:R-:W-:Y:S02]  /*6870*/  UIMAD.WIDE.U32 UR10, UR8, UR40, URZ ;  /* 0x00000028080a72a5 */ /* 0x000fe4000f8e00ff */
[----:B------:R-:W-:Y:S04]  /*6880*/  @UP2 USHF.R.U32.HI UR9, URZ, UR41, UR6 ;  /* 0x00000029ff092299 */ /* 0x000fe80008011606 */
[----:B------:R-:W-:Y:S01]  /*6890*/  UIMAD UR6, UR39, UR9, URZ ;  /* 0x00000009270672a4 */ /* 0x000fe2000f8e02ff */
[----:B------:R-:W-:Y:S03]  /*68a0*/  UMOV UR4, UR11 ;  /* 0x0000000b00047c82 */ /* 0x000fe60008000000 */
[----:B------:R-:W-:Y:S02]  /*68b0*/  UISETP.GE.OR UP0, UPT, UR5, UR6, UP0 ;  /* 0x000000060500728c */ /* 0x000fe40008706670 */
[----:B------:R-:W-:Y:S02]  /*68c0*/  USHF.R.U32.HI UR4, URZ, UR41, UR4 ;  /* 0x00000029ff047299 */ /* 0x000fe40008011604 */
[----:B------:R-:W-:Y:S02]  /*68d0*/  UIMAD.WIDE.U32 UR6, UR5, UR40, URZ ;  /* 0x00000028050672a5 */ /* 0x000fe4000f8e00ff */
[----:B------:R-:W-:Y:S02]  /*68e0*/  USEL UR11, UR8, UR4, !UP2 ;  /* 0x00000004080b7287 */ /* 0x000fe4000d000000 */
[----:B------:R-:W-:Y:S02]  /*68f0*/  UIADD3 UR6, UPT, UPT, -UR5, URZ, URZ ;  /* 0x000000ff05067290 */ /* 0x000fe4000fffe1ff */
[----:B------:R-:W-:Y:S02]  /*6900*/  UIADD3 UR10, UPT, UPT, -UR11, URZ, URZ ;  /* 0x000000ff0b0a7290 */ /* 0x000fe4000fffe1ff */
[----:B------:R-:W-:Y:S02]  /*6910*/  UIMAD UR6, UR42, UR6, UR37 ;  /* 0x000000062a0672a4 */ /* 0x000fe4000f8e0225 */
[----:B------:R-:W-:Y:S01]  /*6920*/  UIMAD UR10, UR39, UR10, UR8 ;  /* 0x0000000a270a72a4 */ /* 0x000fe2000f8e0208 */
[----:B------:R-:W-:Y:S01]  /*6930*/  @!UP0 UMOV UR4, UR7 ;  /* 0x0000000700048c82 */ /* 0x000fe20008000000 */
[----:B------:R-:W-:Y:S02]  /*6940*/  UIADD3 UR7, UPT, UPT, -UR8, URZ, URZ ;  /* 0x000000ff08077290 */ /* 0x000fe4000fffe1ff */
[----:B------:R-:W-:Y:S04]  /*6950*/  @!UP0 USHF.R.U32.HI UR4, URZ, UR41, UR4 ;  /* 0x00000029ff048299 */ /* 0x000fe80008011604 */
[----:B------:R-:W-:Y:S04]  /*6960*/  @!UP0 USEL UR4, UR5, UR4, !UP2 ;  /* 0x0000000405048287 */ /* 0x000fe8000d000000 */
[----:B------:R-:W-:Y:S02]  /*6970*/  @!UP0 UIMAD UR9, UR9, UR10, UR4 ;  /* 0x0000000a090982a4 */ /* 0x000fe4000f8e0204 */
[----:B------:R-:W-:Y:S02]  /*6980*/  @!UP0 UIADD3 UR10, UPT, UPT, UR11, -UR4, URZ ;  /* 0x800000040b0a8290 */ /* 0x000fe4000fffe0ff */
[----:B------:R-:W-:Y:S02]  /*6990*/  UIMAD UR4, UR54, UR7, UR36 ;  /* 0x00000007360472a4 */ /* 0x000fe4000f8e0224 */
[----:B------:R-:W-:Y:S03]  /*69a0*/  @!UP0 UIMAD UR8, UR10, UR39, UR5 ;  /* 0x000000270a0882a4 */ /* 0x000fe6000f8e0205 */
[----:B------:R-:W-:Y:S02]  /*69b0*/  @!UP0 UMOV UR5, UR9 ;  /* 0x0000000900058c82 */ /* 0x000fe40008000000 */
[----:B------:R-:W-:Y:S02]  /*69c0*/  UIMAD UR37, UR5, UR42, UR6 ;  /* 0x0000002a052572a4 */ /* 0x000fe4000f8e0206 */
[----:B------:R-:W-:Y:S11]  /*69d0*/  UIMAD UR36, UR8, UR54, UR4 ;  /* 0x00000036082472a4 */ /* 0x000ff6000f8e0204 */
[----:B------:R-:W-:Y:S01]  /*69e0*/  @!UPT UIADD3 URZ, UPT, UPT, URZ, URZ, URZ ;  /* 0x000000fffffff290 */ /* 0x000fe2000fffe0ff */
.L_x_105:
[----:B------:R-:W-:Y:S01]  /*69f0*/  UISETP.NE.AND UP0, UPT, UR38, 0x1, UPT ;  /* 0x000000012600788c */ /* 0x000fe2000bf05270 */
[----:B------:R-:W-:Y:S01]  /*6a00*/  @P0 SHF.R.U32.HI R4, RZ, 0x10, R5 ;  /* 0x00000010ff040819 */ /* 0x000fe20000011605 */
[----:B------:R-:W-:Y:S01]  /*6a10*/  USHF.L.U32 UR46, UR19, 0x7, URZ ;  /* 0x00000007132e7899 */ /* 0x000fe200080006ff */
[----:B------:R-:W-:Y:S02]  /*6a20*/  BSSY.RECONVERGENT B6, `(.L_x_106) ;  /* 0x0000034000067945 */ /* 0x000fe40003800200 */
[----:B------:R-:W-:Y:S02]  /*6a30*/  @P0 R2UR UR59, R4 ;  /* 0x00000000043b02ca */ /* 0x000fe400000e0000 */
[----:B------:R-:W-:Y:S04]  /*6a40*/  LOP3.LUT P0, RZ, R50, 0x90, RZ, 0xc0, !PT ;  /* 0x0000009032ff7812 */ /* 0x000fe8000780c0ff */
[----:B------:R-:W1:Y:S01]  /*6a50*/  @!UP0 LDCU.128 UR12, c[0x0][0xc10] ;  /* 0x00018200ff0c87ac */ /* 0x000e620008000c00 */
[----:B------:R-:W2:Y:S01]  /*6a60*/  @!UP0 LDCU UR5, c[0x0][0xc0c] ;  /* 0x00018180ff0587ac */ /* 0x000ea20008000800 */
[----:B------:R-:W3:Y:S01]  /*6a70*/  @!UP0 LDCU UR10, c[0x0][0xc20] ;  /* 0x00018400ff0a87ac */ /* 0x000ee20008000800 */
[----:B-1----:R-:W-:Y:S02]  /*6a80*/  UIMAD.WIDE.U32 UR8, UR37, UR12, URZ ;  /* 0x0000000c250872a5 */ /* 0x002fe4000f8e00ff */
[----:B------:R-:W-:Y:S02]  /*6a90*/  UIMAD.WIDE.U32 UR6, UR36, UR15, URZ ;  /* 0x0000000f240672a5 */ /* 0x000fe4000f8e00ff */
[----:B------:R-:W-:Y:S03]  /*6aa0*/  @!UP0 UISETP.NE.AND UP1, UPT, UR14, 0x1, UPT ;  /* 0x000000010e00888c */ /* 0x000fe6000bf25270 */
[----:B------:R-:W-:Y:S01]  /*6ab0*/  @!UP0 UMOV UR4, UR9 ;  /* 0x0000000900048c82 */ /* 0x000fe20008000000 */
[----:B--2---:R-:W-:Y:S02]  /*6ac0*/  @!UP0 UISETP.NE.AND UP2, UPT, UR5, 0x1, UPT ;  /* 0x000000010500888c */ /* 0x004fe4000bf45270 */
[----:B------:R-:W-:Y:S01]  /*6ad0*/  @!UP0 USHF.R.U32.HI UR4, URZ, UR13, UR4 ;  /* 0x0000000dff048299 */ /* 0x000fe20008011604 */
[----:B------:R-:W-:Y:S02]  /*6ae0*/  @!UP0 UMOV UR6, UR7 ;  /* 0x0000000700068c82 */ /* 0x000fe40008000000 */
[----:B---3--:R-:W-:Y:S02]  /*6af0*/  @!UP0 USHF.R.U32.HI UR6, URZ, UR10, UR6 ;  /* 0x0000000aff068299 */ /* 0x008fe40008011606 */
[----:B------:R-:W-:Y:S02]  /*6b00*/  @!UP0 USEL UR7, UR37, UR4, !UP2 ;  /* 0x0000000425078287 */ /* 0x000fe4000d000000 */
[----:B------:R-:W-:Y:S04]  /*6b10*/  @!UP0 USEL UR6, UR36, UR6, !UP1 ;  /* 0x0000000624068287 */ /* 0x000fe8000c800000 */
[----:B------:R-:W-:Y:S02]  /*6b20*/  @!UP0 UIADD3 UR4, UPT, UPT, -UR7, UR6, URZ ;  /* 0x0000000607048290 */ /* 0x000fe4000fffe1ff */
[----:B------:R-:W-:Y:S02]  /*6b30*/  @!UP0 UIADD3 UR6, UPT, UPT, UR7, -UR6, URZ ;  /* 0x8000000607068290 */ /* 0x000fe4000fffe0ff */
[----:B------:R-:W-:Y:S02]  /*6b40*/  @!UP0 UIMAD UR37, UR4, UR5, UR37 ;  /* 0x00000005042582a4 */ /* 0x000fe4000f8e0225 */
[----:B------:R-:W-:Y:S01]  /*6b50*/  @!UP0 UIMAD UR36, UR6, UR14, UR36 ;  /* 0x0000000e062482a4 */ /* 0x000fe2000f8e0224 */
[----:B------:R-:W-:Y:S11]  /*6b60*/  @!P0 BRA `(.L_x_107) ;  /* 0x00000000007c8947 */ /* 0x000ff60003800000 */
[----:B------:R-:W1:Y:S01]  /*6b70*/  LDCU.64 UR8, c[0x4][0x80] ;  /* 0x01001000ff0877ac */ /* 0x000e620008000a00 */
[----:B------:R-:W-:Y:S01]  /*6b80*/  MOV R16, 0x0 ;  /* 0x0000000000107802 */ /* 0x000fe20000000f00 */
[----:B------:R-:W-:Y:S02]  /*6b90*/  HFMA2 R12, -RZ, RZ, 0, 5.9604644775390625e-08 ;  /* 0x00000001ff0c7431 */ /* 0x000fe400000001ff */
[----:B------:R-:W-:Y:S01]  /*6ba0*/  IMAD.MOV.U32 R8, RZ, RZ, 0x70 ;  /* 0x00000070ff087424 */ /* 0x000fe200078e00ff */
[----:B------:R2:W3:Y:S01]  /*6bb0*/  LDC.64 R14, c[0x4][R16] ;  /* 0x01000000100e7b82 */ /* 0x0004e20000000a00 */
[----:B------:R-:W4:Y:S01]  /*6bc0*/  LDCU.64 UR6, c[0x4][0x88] ;  /* 0x01001100ff0677ac */ /* 0x000f220008000a00 */
[----:B------:R-:W-:Y:S01]  /*6bd0*/  IMAD.MOV.U32 R13, RZ, RZ, RZ ;  /* 0x000000ffff0d7224 */ /* 0x000fe200078e00ff */
[----:B------:R-:W2:Y:S01]  /*6be0*/  LDCU.64 UR4, c[0x4][0x8] ;  /* 0x01000100ff0477ac */ /* 0x000ea20008000a00 */
[----:B-1----:R-:W-:Y:S01]  /*6bf0*/  MOV R5, UR9 ;  /* 0x0000000900057c02 */ /* 0x002fe20008000f00 */
[----:B------:R-:W-:Y:S01]  /*6c00*/  IMAD.U32 R4, RZ, RZ, UR8 ;  /* 0x00000008ff047e24 */ /* 0x000fe2000f8e00ff */
[----:B----4-:R-:W-:Y:S01]  /*6c10*/  MOV R7, UR7 ;  /* 0x0000000700077c02 */ /* 0x010fe20008000f00 */
[----:B------:R-:W-:Y:S01]  /*6c20*/  IMAD.U32 R6, RZ, RZ, UR6 ;  /* 0x00000006ff067e24 */ /* 0x000fe2000f8e00ff */
[----:B--2---:R-:W-:Y:S01]  /*6c30*/  MOV R11, UR5 ;  /* 0x00000005000b7c02 */ /* 0x004fe20008000f00 */
[----:B------:R-:W-:Y:S02]  /*6c40*/  IMAD.U32 R10, RZ, RZ, UR4 ;  /* 0x00000004ff0a7e24 */ /* 0x000fe4000f8e00ff */
[----:B------:R-:W-:Y:S07]  /*6c50*/  LEPC R20, `(.L_x_108) ;  /* 0x000000001014794e */ /* 0x000fee0000000000 */
[----:B---3-5:R-:W-:Y:S05]  /*6c60*/  CALL.ABS.NOINC R14 ;  /* 0x000000000e007343 */ /* 0x028fea0003c00000 */
.L_x_108:
[----:B------:R-:W1:Y:S01]  /*6c70*/  LDCU.64 UR8, c[0x4][0x80] ;  /* 0x01001000ff0877ac */ /* 0x000e620008000a00 */
[----:B------:R-:W2:Y:S01]  /*6c80*/  LDC.64 R16, c[0x4][R16] ;  /* 0x0100000010107b82 */ /* 0x000ea20000000a00 */
[----:B------:R-:W-:Y:S02]  /*6c90*/  HFMA2 R12, -RZ, RZ, 0, 5.9604644775390625e-08 ;  /* 0x00000001ff0c7431 */ /* 0x000fe400000001ff */
[----:B------:R-:W-:Y:S02]  /*6ca0*/  IMAD.MOV.U32 R8, RZ, RZ, 0x70 ;  /* 0x00000070ff087424 */ /* 0x000fe400078e00ff */
[----:B------:R-:W-:Y:S01]  /*6cb0*/  IMAD.MOV.U32 R13, RZ, RZ, RZ ;  /* 0x000000ffff0d7224 */ /* 0x000fe200078e00ff */
[----:B------:R-:W3:Y:S01]  /*6cc0*/  LDCU.64 UR6, c[0x4][0x88] ;  /* 0x01001100ff0677ac */ /* 0x000ee20008000a00 */
[----:B------:R-:W4:Y:S01]  /*6cd0*/  LDCU.64 UR4, c[0x4][0x8] ;  /* 0x01000100ff0477ac */ /* 0x000f220008000a00 */
[----:B-1----:R-:W-:Y:S02]  /*6ce0*/  MOV R4, UR8 ;  /* 0x0000000800047c02 */ /* 0x002fe40008000f00 */
[----:B------:R-:W-:Y:S02]  /*6cf0*/  MOV R5, UR9 ;  /* 0x0000000900057c02 */ /* 0x000fe40008000f00 */
[----:B---3--:R-:W-:Y:S01]  /*6d00*/  MOV R7, UR7 ;  /* 0x0000000700077c02 */ /* 0x008fe20008000f00 */
[----:B------:R-:W-:Y:S01]  /*6d10*/  IMAD.U32 R6, RZ, RZ, UR6 ;  /* 0x00000006ff067e24 */ /* 0x000fe2000f8e00ff */
[----:B----4-:R-:W-:Y:S01]  /*6d20*/  MOV R11, UR5 ;  /* 0x00000005000b7c02 */ /* 0x010fe20008000f00 */
[----:B------:R-:W-:Y:S02]  /*6d30*/  IMAD.U32 R10, RZ, RZ, UR4 ;  /* 0x00000004ff0a7e24 */ /* 0x000fe4000f8e00ff */
[----:B------:R-:W-:Y:S07]  /*6d40*/  LEPC R20, `(.L_x_107) ;  /* 0x000000001014794e */ /* 0x000fee0000000000 */
[----:B--2---:R-:W-:Y:S05]  /*6d50*/  CALL.ABS.NOINC R16 ;  /* 0x0000000010007343 */ /* 0x004fea0003c00000 */
.L_x_107:
[----:B------:R-:W-:Y:S05]  /*6d60*/  BSYNC.RECONVERGENT B6 ;  /* 0x0000000000067941 */ /* 0x000fea0003800200 */
.L_x_106:
[----:B------:R-:W-:Y:S01]  /*6d70*/  R2UR UR4, R49 ;  /* 0x00000000310472ca */ /* 0x000fe200000e0000 */
[----:B------:R-:W-:Y:S01]  /*6d80*/  UISETP.NE.U32.AND UP0, UPT, UR60, URZ, UPT ;  /* 0x000000ff3c00728c */ /* 0x000fe2000bf05070 */
[----:B------:R-:W-:Y:S02]  /*6d90*/  ISETP.NE.U32.AND P4, PT, R42, RZ, PT ;  /* 0x000000ff2a00720c */ /* 0x000fe40003f85070 */
[----:B------:R-:W-:Y:S01]  /*6da0*/  ISETP.NE.U32.AND P2, PT, RZ, UR50, PT ;  /* 0x00000032ff007c0c */ /* 0x000fe2000bf45070 */
[----:B------:R-:W-:Y:S01]  /*6db0*/  UISETP.NE.AND.EX UP1, UPT, UR61, URZ, UPT, UP0 ;  /* 0x000000ff3d00728c */ /* 0x000fe2000bf25300 */
[----:B------:R-:W-:Y:S01]  /*6dc0*/  ISETP.NE.AND.EX P4, PT, R43, RZ, PT, P4 ;  /* 0x000000ff2b00720c */ /* 0x000fe20003f85340 */
[----:B------:R-:W-:Y:S01]  /*6dd0*/  UPLOP3.LUT UP0, UPT, UPT, UPT, UPT, 0x40, 0x4 ;  /* 0x000000000004789c */ /* 0x000fe20003f0e870 */
[----:B------:R-:W-:Y:S05]  /*6de0*/  ISETP.NE.AND.EX P2, PT, RZ, UR51, PT, P2 ;  /* 0x00000033ff007c0c */ /* 0x000fea000bf45320 */
[----:B------:R-:W-:Y:S06]  /*6df0*/  UISETP.NE.AND UP2, UPT, UR4, URZ, UPT ;  /* 0x000000ff0400728c */ /* 0x000fec000bf45270 */
[----:B------:R-:W-:Y:S05]  /*6e00*/  PLOP3.LUT P1, PT, PT, PT, UP2, 0x80, 0x8 ;  /* 0x000000000008781c */ /* 0x000fea0003f2f028 */
[----:B------:R-:W-:Y:S06]  /*6e10*/  @UP2 UPLOP3.LUT UP0, UPT, UPT, UPT, UP1, 0x80, 0x8 ;  /* 0x000000000008289c */ /* 0x000fec0003f0f010 */
[----:B------:R-:W-:Y:S01]  /*6e20*/  PLOP3.LUT P0, PT, PT, PT, UP0, 0x80, 0x8 ;  /* 0x000000000008781c */ /* 0x000fe20003f0f008 */
[----:B------:R-:W-:Y:S01]  /*6e30*/  @!UPT UIADD3 URZ, UPT, UPT, URZ, URZ, URZ ;  /* 0x000000fffffff290 */ /* 0x000fe2000fffe0ff */
[----:B------:R-:W-:Y:S11]  /*6e40*/  BRA.U !UP1, `(.L_x_109) ;  /* 0x00000001093c7547 */ /* 0x000ff6000b800000 */
[----:B------:R-:W-:Y:S01]  /*6e50*/  UISETP.NE.U32.AND UP0, UPT, UR50, URZ, UPT ;  /* 0x000000ff3200728c */ /* 0x000fe2000bf05070 */
[----:B------:R-:W-:Y:S01]  /*6e60*/  HFMA2 R0, -RZ, RZ, 0, 5.9604644775390625e-08 ;  /* 0x00000001ff007431 */ /* 0x000fe200000001ff */
[----:B------:R-:W1:Y:S01]  /*6e70*/  LDCU.64 UR8, c[0x0][0x358] ;  /* 0x00006b00ff0877ac */ /* 0x000e620008000a00 */
[----:B------:R-:W-:Y:S01]  /*6e80*/  IMAD.MOV.U32 R45, RZ, RZ, 0x1 ;  /* 0x00000001ff2d7424 */ /* 0x000fe200078e00ff */
[----:B------:R-:W-:Y:S06]  /*6e90*/  UISETP.NE.AND.EX UP0, UPT, UR51, URZ, UPT, UP0 ;  /* 0x000000ff3300728c */ /* 0x000fec000bf05300 */
        /* <DEDUP_REMOVED lines=9> */
[----:B-12---:R-:W-:Y:S02]  /*6f30*/  @!P3 IMAD.U32 R27, RZ, RZ, UR4 ;  /* 0x00000004ff1bbe24 */ /* 0x006fe4000f8e00ff */
.L_x_109:
[----:B------:R-:W-:Y:S05]  /*6f40*/  @!P4 BRA `(.L_x_110) ;  /* 0x000000000024c947 */ /* 0x000fea0003800000 */
[----:B------:R-:W-:Y:S01]  /*6f50*/  ISETP.NE.U32.AND P3, PT, R40, RZ, PT ;  /* 0x000000ff2800720c */ /* 0x000fe20003f65070 */
[----:B------:R-:W1:Y:S03]  /*6f60*/  LDCU.64 UR4, c[0x0][0x358] ;  /* 0x00006b00ff0477ac */ /* 0x000e660008000a00 */
[----:B------:R-:W-:Y:S11]  /*6f70*/  ISETP.NE.AND.EX P3, PT, R41, RZ, PT, P3 ;  /* 0x000000ff2900720c */ /* 0x000ff60003f65330 */
[----:B------:R-:W-:Y:S02]  /*6f80*/  @!UPT UIADD3 URZ, UPT, UPT, URZ, URZ, URZ ;  /* 0x000000fffffff290 */ /* 0x000fe4000fffe0ff */
[----:B------:R-:W2:Y:S01]  /*6f90*/  @P3 LDC.64 R4, c[0x0][0x9a8] ;  /* 0x00026a00ff043b82 */ /* 0x000ea20000000a00 */
[----:B------:R-:W-:Y:S04]  /*6fa0*/  @P3 IMAD R0, R42, UR48, RZ ;  /* 0x000000302a003c24 */ /* 0x000fe8000f8e02ff */
[----:B--2---:R-:W-:Y:S05]  /*6fb0*/  @P3 IMAD.WIDE R4, R0, 0x4, R4 ;  /* 0x0000000400043825 */ /* 0x004fea00078e0204 */
[----:B-1---5:R1:W5:Y:S02]  /*6fc0*/  @P3 LDG.E R24, desc[UR4][R4.64] ;  /* 0x0000000404183981 */ /* 0x022364000c1e1900 */
[----:B-1----:R-:W2:Y:S02]  /*6fd0*/  @!P3 LDC R24, c[0x0][0x9a0] ;  /* 0x00026800ff18bb82 */ /* 0x002ea40000000800 */
.L_x_110:
[----:B-----5:R-:W-:Y:S01]  /*6fe0*/  FSETP.NEU.AND P3, PT, R27, RZ, PT ;  /* 0x000000ff1b00720b */ /* 0x020fe20003f6d000 */
[----:B------:R-:W1:Y:S01]  /*6ff0*/  LDCU.128 UR12, c[0x0][0xb90] ;  /* 0x00017200ff0c77ac */ /* 0x000e620008000c00 */
[----:B------:R-:W-:Y:S01]  /*7000*/  SEL R3, RZ, 0xffffffff, P2 ;  /* 0xffffffffff037807 */ /* 0x000fe20001000000 */
[----:B------:R-:W-:Y:S01]  /*7010*/  IMAD.SHL.U32 R67, R54, 0x2, RZ ;  /* 0x0000000236437824 */ /* 0x000fe200078e00ff */
[----:B------:R-:W-:Y:S01]  /*7020*/  @P1 LOP3.LUT P2, RZ, R45, 0xff, RZ, 0xc0, !PT ;  /* 0x000000ff2dff1812 */ /* 0x000fe2000784c0ff */
[----:B------:R-:W-:Y:S01]  /*7030*/  BSSY B1, `(.L_x_111) ;  /* 0x0000052000017945 */ /* 0x000fe20003800000 */
[----:B------:R-:W-:Y:S01]  /*7040*/  @P1 SEL R0, RZ, 0xffffffff, P3 ;  /* 0xffffffffff001807 */ /* 0x000fe20001800000 */
[----:B------:R-:W-:Y:S01]  /*7050*/  IMAD.MOV.U32 R69, RZ, RZ, 0x1 ;  /* 0x00000001ff457424 */ /* 0x000fe200078e00ff */
[----:B------:R-:W-:Y:S01]  /*7060*/  LOP3.LUT R53, R53, 0x1, RZ, 0x3c, !PT ;  /* 0x0000000135357812 */ /* 0x000fe200078e3cff */
[----:B------:R-:W3:Y:S01]  /*7070*/  LDCU UR11, c[0x0][0xba0] ;  /* 0x00017400ff0b77ac */ /* 0x000ee20008000800 */
[----:B------:R-:W-:Y:S01]  /*7080*/  @P0 SEL R0, R3, R0, !P2 ;  /* 0x0000000003000207 */ /* 0x000fe20005000000 */
[----:B------:R-:W-:Y:S01]  /*7090*/  IMAD.IADD R25, R23, 0x1, R2 ;  /* 0x0000000117197824 */ /* 0x000fe200078e0202 */
[----:B------:R-:W-:Y:S01]  /*70a0*/  LEA R64, R22, UR44, 0x3 ;  /* 0x0000002c16407c11 */ /* 0x000fe2000f8e18ff */
[----:B------:R-:W-:Y:S01]  /*70b0*/  USHF.L.U32 UR8, UR45, 0x6, URZ ;  /* 0x000000062d087899 */ /* 0x000fe200080006ff */
[----:B------:R-:W-:Y:S01]  /*70c0*/  @P1 LOP3.LUT R0, R0, 0x1, RZ, 0xc0, !PT ;  /* 0x0000000100001812 */ /* 0x000fe200078ec0ff */
[----:B------:R-:W-:Y:S01]  /*70d0*/  IMAD.MOV.U32 R26, RZ, RZ, RZ ;  /* 0x000000ffff1a7224 */ /* 0x000fe200078e00ff */
[----:B------:R-:W-:Y:S02]  /*70e0*/  R2UR UR4, R58 ;  /* 0x000000003a0472ca */ /* 0x000fe400000e0000 */
[----:B------:R-:W-:Y:S02]  /*70f0*/  CS2R R38, SRZ ;  /* 0x0000000000267805 */ /* 0x000fe4000001ff00 */
[----:B------:R-:W-:Y:S01]  /*7100*/  ISETP.NE.U32.OR P6, PT, R0, 0x1, !P1 ;  /* 0x000000010000780c */ /* 0x000fe20004fc5470 */
[----:B------:R-:W-:Y:S01]  /*7110*/  IMAD.U32 R63, RZ, RZ, UR8 ;  /* 0x00000008ff3f7e24 */ /* 0x000fe2000f8e00ff */
[----:B------:R-:W-:Y:S02]  /*7120*/  R2UR UR6, R57 ;  /* 0x00000000390672ca */ /* 0x000fe400000e0000 */
[----:B------:R-:W-:Y:S02]  /*7130*/  CS2R R36, SRZ ;  /* 0x0000000000247805 */ /* 0x000fe4000001ff00 */
[----:B------:R-:W-:Y:S02]  /*7140*/  R2UR UR10, R59 ;  /* 0x000000003b0a72ca */ /* 0x000fe400000e0000 */
[----:B------:R-:W-:Y:S02]  /*7150*/  CS2R R30, SRZ ;  /* 0x00000000001e7805 */ /* 0x000fe4000001ff00 */
[----:B------:R-:W-:Y:S02]  /*7160*/  R2UR UR9, R56 ;  /* 0x00000000380972ca */ /* 0x000fe400000e0000 */
[----:B------:R-:W-:Y:S02]  /*7170*/  CS2R R28, SRZ ;  /* 0x00000000001c7805 */ /* 0x000fe4000001ff00 */
[----:B------:R-:W-:Y:S01]  /*7180*/  PLOP3.LUT P2, PT, PT, PT, UP1, 0x80, 0x8 ;  /* 0x000000000008781c */ /* 0x000fe20003f4f018 */
[----:B------:R-:W-:Y:S01]  /*7190*/  VIADD R68, R67, UR44 ;  /* 0x0000002c43447c36 */ /* 0x000fe20008000000 */
[----:B------:R-:W-:Y:S01]  /*71a0*/  LOP3.LUT P4, R65, R45, 0xff, RZ, 0xc0, !PT ;  /* 0x000000ff2d417812 */ /* 0x000fe2000788c0ff */
[----:B------:R-:W-:Y:S01]  /*71b0*/  UIMAD.WIDE.U32 UR4, UR8, UR4, URZ ;  /* 0x00000004080472a5 */ /* 0x000fe2000f8e00ff */
[----:B------:R-:W-:Y:S02]  /*71c0*/  SEL R4, RZ, 0xffffffff, P3 ;  /* 0xffffffffff047807 */ /* 0x000fe40001800000 */
[----:B------:R-:W-:Y:S01]  /*71d0*/  @P6 SHF.L.U32 R0, R53, 0x1f, RZ ;  /* 0x0000001f35006819 */ /* 0x000fe200000006ff */
[----:B------:R-:W-:Y:S01]  /*71e0*/  USHF.R.U32.HI UR5, URZ, UR6, UR5 ;  /* 0x00000006ff057299 */ /* 0x000fe20008011605 */
[----:B------:R-:W-:Y:S01]  /*71f0*/  P2R R66, PR, RZ, 0x40 ;  /* 0x00000040ff427803 */ /* 0x000fe20000000000 */
[----:B------:R-:W-:Y:S01]  /*7200*/  UISETP.NE.AND UP0, UPT, UR10, 0x1, UPT ;  /* 0x000000010a00788c */ /* 0x000fe2000bf05270 */
[----:B------:R4:W2:Y:S03]  /*7210*/  @P6 SYNCS.PHASECHK.TRANS64.TRYWAIT P1, [UR44+0xd0], R0 ;  /* 0x0000d000ff0065a7 */ /* 0x0008a6000802112c */
[----:B------:R-:W-:Y:S01]  /*7220*/  USEL UR5, UR8, UR5, !UP0 ;  /* 0x0000000508057287 */ /* 0x000fe2000c000000 */
[----:B------:R-:W-:Y:S01]  /*7230*/  @P2 SEL R4, R3, R4, !P4 ;  /* 0x0000000403042207 */ /* 0x000fe20006000000 */
[----:B------:R-:W-:Y:S03]  /*7240*/  UISETP.NE.AND UP0, UPT, UR9, 0x1, UPT ;  /* 0x000000010900788c */ /* 0x000fe6000bf05270 */
[----:B------:R-:W-:Y:S01]  /*7250*/  LOP3.LUT R4, R4, 0x1, RZ, 0xc0, !PT ;  /* 0x0000000104047812 */ /* 0x000fe200078ec0ff */
[----:B------:R-:W-:Y:S02]  /*7260*/  IMAD R6, RZ, RZ, -UR5 ;  /* 0x80000005ff067e24 */ /* 0x000fe4000f8e02ff */
[----:B------:R-:W-:Y:S01]  /*7270*/  IMAD.U32 R62, RZ, RZ, UR5 ;  /* 0x00000005ff3e7e24 */ /* 0x000fe2000f8e00ff */
[----:B------:R-:W-:Y:S01]  /*7280*/  ISETP.NE.U32.AND P5, PT, R4, 0x1, PT ;  /* 0x000000010400780c */ /* 0x000fe20003fa5070 */
[----:B------:R-:W-:Y:S03]  /*7290*/  IMAD R63, R6, UR10, R63 ;  /* 0x0000000a063f7c24 */ /* 0x000fe6000f8e023f */
[----:B------:R-:W-:Y:S02]  /*72a0*/  P2R R70, PR, RZ, 0x20 ;  /* 0x00000020ff467803 */ /* 0x000fe40000000000 */
[----:B----4-:R-:W-:Y:S04]  /*72b0*/  SHF.L.U32 R0, R52, 0x1f, RZ ;  /* 0x0000001f34007819 */ /* 0x010fe800000006ff */
[----:B------:R4:W4:Y:S01]  /*72c0*/  SYNCS.PHASECHK.TRANS64.TRYWAIT P0, [R64+URZ+0x130], R0 ;  /* 0x00013000400075a7 */ /* 0x00092200080011ff */
[----:B-1----:R-:W-:Y:S07]  /*72d0*/  UIMAD.WIDE.U32 UR6, UR5, UR12, URZ ;  /* 0x0000000c050672a5 */ /* 0x002fee000f8e00ff */
[----:B------:R-:W-:Y:S02]  /*72e0*/  UMOV UR4, UR7 ;  /* 0x0000000700047c82 */ /* 0x000fe40008000000 */
[----:B------:R-:W-:Y:S04]  /*72f0*/  USHF.R.U32.HI UR4, URZ, UR13, UR4 ;  /* 0x0000000dff047299 */ /* 0x000fe80008011604 */
[----:B------:R-:W-:Y:S02]  /*7300*/  USEL UR4, UR5, UR4, !UP0 ;  /* 0x0000000405047287 */ /* 0x000fe4000c000000 */
[----:B------:R-:W-:Y:S02]  /*7310*/  UISETP.NE.AND UP0, UPT, UR14, 0x1, UPT ;  /* 0x000000010e00788c */ /* 0x000fe4000bf05270 */
[----:B------:R-:W-:Y:S02]  /*7320*/  UIMAD.WIDE.U32 UR6, UR4, UR15, URZ ;  /* 0x0000000f040672a5 */ /* 0x000fe4000f8e00ff */
[----:B------:R-:W-:Y:S02]  /*7330*/  IMAD.U32 R61, RZ, RZ, UR4 ;  /* 0x00000004ff3d7e24 */ /* 0x000fe4000f8e00ff */
[----:B------:R-:W-:Y:S01]  /*7340*/  IMAD R5, RZ, RZ, -UR4 ;  /* 0x80000004ff057e24 */ /* 0x000fe2000f8e02ff */
[----:B------:R-:W-:Y:S01]  /*7350*/  PLOP3.LUT P2, PT, PT, PT, UP0, 0x80, 0x8 ;  /* 0x000000000008781c */ /* 0x000fe20003f4f008 */
[----:B------:R-:W-:Y:S01]  /*7360*/  IMAD.U32 R60, RZ, RZ, UR4 ;  /* 0x00000004ff3c7e24 */ /* 0x000fe2000f8e00ff */
[----:B------:R-:W-:Y:S01]  /*7370*/  UMOV UR6, UR7 ;  /* 0x0000000700067c82 */ /* 0x000fe20008000000 */
[----:B------:R-:W-:Y:S01]  /*7380*/  IMAD R62, R5, UR9, R62 ;  /* 0x00000009053e7c24 */ /* 0x000fe2000f8e023e */
[----:B---3--:R-:W-:Y:S06]  /*7390*/  USHF.R.U32.HI UR6, URZ, UR11, UR6 ;  /* 0x0000000bff067299 */ /* 0x008fec0008011606 */
[----:B------:R-:W-:Y:S05]  /*73a0*/  SEL R61, R61, UR6, !P2 ;  /* 0x000000063d3d7c07 */ /* 0x000fea000d000000 */
[----:B------:R-:W-:Y:S04]  /*73b0*/  IMAD.MOV R3, RZ, RZ, -R61 ;  /* 0x000000ffff037224 */ /* 0x000fe800078e0a3d */
[----:B------:R-:W-:Y:S01]  /*73c0*/  IMAD R60, R3, UR14, R60 ;  /* 0x0000000e033c7c24 */ /* 0x000fe2000f8e023c */
[----:B--2---:R-:W-:Y:S01]  /*73d0*/  @P6 SEL R69, RZ, 0x1, !P1 ;  /* 0x00000001ff456807 */ /* 0x004fe20004800000 */
[----:B------:R-:W-:Y:S06]  /*73e0*/  @!P6 BRA `(.L_x_112) ;  /* 0x000000000058e947 */ /* 0x000fec0003800000 */
[----:B------:R-:W-:Y:S01]  /*73f0*/  VIADD R2, R68, 0x200 ;  /* 0x0000020044027836 */ /* 0x000fe20000000000 */
[----:B------:R-:W-:Y:S01]  /*7400*/  LOP3.LUT P6, RZ, R44, 0x40, RZ, 0xc0, !PT ;  /* 0x000000402cff7812 */ /* 0x000fe200078cc0ff */
[----:B------:R-:W-:Y:S01]  /*7410*/  BSSY B0, `(.L_x_113) ;  /* 0x000000e000007945 */ /* 0x000fe20003800000 */
[----:B------:R-:W-:Y:S01]  /*7420*/  ISETP.NE.AND P2, PT, R69, RZ, PT ;  /* 0x000000ff4500720c */ /* 0x000fe20003f45270 */
[----:B------:R-:W-:Y:S01]  /*7430*/  @P5 VIADD R4, R68, 0x210 ;  /* 0x0000021044045836 */ /* 0x000fe20000000000 */
[----:B------:R-:W-:Y:S01]  /*7440*/  PLOP3.LUT P1, PT, PT, PT, PT, 0x8, 0x80 ;  /* 0x000000000080781c */ /* 0x000fe20003f2e170 */
[----:B------:R-:W-:Y:S01]  /*7450*/  IMAD.MOV.U32 R39, RZ, RZ, RZ ;  /* 0x000000ffff277224 */ /* 0x000fe200078e00ff */
[----:B------:R-:W-:Y:S02]  /*7460*/  @P5 PLOP3.LUT P1, PT, P6, PT, PT, 0x80, 0x8 ;  /* 0x000000000008581c */ /* 0x000fe4000372f070 */
[----:B------:R-:W-:Y:S02]  /*7470*/  CS2R R36, SRZ ;  /* 0x0000000000247805 */ /* 0x000fe4000001ff00 */
[----:B------:R-:W-:Y:S02]  /*7480*/  CS2R R30, SRZ ;  /* 0x00000000001e7805 */ /* 0x000fe4000001ff00 */
[----:B------:R-:W-:Y:S07]  /*7490*/  CS2R R28, SRZ ;  /* 0x00000000001c7805 */ /* 0x000fee000001ff00 */
[----:B------:R-:W-:Y:S01]  /*74a0*/  @P1 VIADD R4, R2, 0xfffffff0 ;  /* 0xfffffff002041836 */ /* 0x000fe20000000000 */
[----:B------:R-:W-:Y:S06]  /*74b0*/  @P2 BRA `(.L_x_114) ;  /* 0x00000000000c2947 */ /* 0x000fec0003800000 */
[----:B------:R-:W-:Y:S04]  /*74c0*/  SHF.L.U32 R3, R53, 0x1f, RZ ;  /* 0x0000001f35037819 */ /* 0x000fe800000006ff */
[----:B------:R-:W1:Y:S02]  /*74d0*/  SYNCS.PHASECHK.TRANS64.TRYWAIT P1, [UR44+0xd0], R3 ;  /* 0x0000d003ff0075a7 */ /* 0x000e64000802112c */
[----:B-1----:R-:W-:Y:S05]  /*74e0*/  @!P1 BRA `(.L_x_115) ;  /* 0x0000003000d89947 */ /* 0x002fea0003800000 */
.L_x_114:
[----:B------:R-:W-:Y:S05]  /*74f0*/  BSYNC B0 ;  /* 0x0000000000007941 */ /* 0x000fea0003800000 */
.L_x_113:
[----:B------:R-:W-:Y:S01]  /*7500*/  ISETP.NE.AND P1, PT, R70, RZ, PT ;  /* 0x000000ff4600720c */ /* 0x000fe20003f25270 */
[----:B------:R-:W-:Y:S11]  /*7510*/  HFMA2 R26, -RZ, RZ, 0, 5.9604644775390625e-08 ;  /* 0x00000001ff1a7431 */ /* 0x000ff600000001ff */
[----:B------:R-:W-:Y:S01]  /*7520*/  @!UPT UIADD3 URZ, UPT, UPT, URZ, URZ, URZ ;  /* 0x000000fffffff290 */ /* 0x000fe2000fffe0ff */
[----:B------:R2:W3:Y:S04]  /*7530*/  @P1 LDS.128 R36, [R4] ;  /* 0x0000000004241984 */ /* 0x0004e80000000c00 */
[----:B------:R2:W1:Y:S02]  /*7540*/  @P1 LDS.128 R28, [R67+UR44+0x200] ;  /* 0x0002002c431c1984 */ /* 0x0004640008000c00 */
.L_x_112:
[----:B------:R-:W-:Y:S05]  /*7550*/  BSYNC B1 ;  /* 0x0000000000017941 */ /* 0x000fea0003800000 */
.L_x_111:
[----:B-1----:R-:W-:Y:S04]  /*7560*/  SHF.R.U32.HI R2, RZ, 0x15, R25 ;  /* 0x00000015ff027819 */ /* 0x002fe80000011619 */
[----:B------:R-:W-:Y:S01]  /*7570*/  LOP3.LUT P1, RZ, R2, 0x3, R46, 0x48, !PT ;  /* 0x0000000302ff7812 */ /* 0x000fe2000782482e */
[----:B------:R-:W-:Y:S01]  /*7580*/  @!UPT UIADD3 URZ, UPT, UPT, URZ, URZ, URZ ;  /* 0x000000fffffff290 */ /* 0x000fe2000fffe0ff */
[----:B----4-:R-:W-:Y:S11]  /*7590*/  @P0 BRA `(.L_x_116) ;  /* 0x0000000000080947 */ /* 0x010ff60003800000 */
[----:B------:R-:W1:Y:S02]  /*75a0*/  SYNCS.PHASECHK.TRANS64.TRYWAIT P0, [R64+URZ+0x130], R0 ;  /* 0x00013000400075a7 */ /* 0x000e6400080011ff */
[----:B-1----:R-:W-:Y:S05]  /*75b0*/  @!P0 BRA `(.L_x_117) ;  /* 0x0000003000bc8947 */ /* 0x002fea0003800000 */
.L_x_116:
[----:B------:R-:W-:Y:S05]  /*75c0*/  @!P1 BRA `(.L_x_118) ;  /* 0x0000000000409947 */ /* 0x000fea0003800000 */
[----:B------:R-:W4:Y:S01]  /*75d0*/  LDCU.64 UR8, c[0x4][0x70] ;  /* 0x01000e00ff0877ac */ /* 0x000f220008000a00 */
[----:B------:R-:W-:Y:S01]  /*75e0*/  MOV R3, 0x0 ;  /* 0x0000000000037802 */ /* 0x000fe20000000f00 */
[----:B------:R-:W-:Y:S02]  /*75f0*/  HFMA2 R12, -RZ, RZ, 0, 5.9604644775390625e-08 ;  /* 0x00000001ff0c7431 */ /* 0x000fe400000001ff */
[----:B------:R-:W-:Y:S02]  /*7600*/  IMAD.MOV.U32 R8, RZ, RZ, 0x192 ;  /* 0x00000192ff087424 */ /* 0x000fe400078e00ff */
[----:B------:R-:W-:Y:S01]  /*7610*/  IMAD.MOV.U32 R13, RZ, RZ, RZ ;  /* 0x000000ffff0d7224 */ /* 0x000fe200078e00ff */
[----:B------:R-:W5:Y:S01]  /*7620*/  LDCU.64 UR6, c[0x4][0x78] ;  /* 0x01000f00ff0677ac */ /* 0x000f620008000a00 */
[----:B------:R-:W1:Y:S01]  /*7630*/  LDC.64 R2, c[0x4][R3] ;  /* 0x0100000003027b82 */ /* 0x000e620000000a00 */
[----:B------:R-:W3:Y:S01]  /*7640*/  LDCU.64 UR4, c[0x4][0x10] ;  /* 0x01000200ff0477ac */ /* 0x000ee20008000a00 */
[----:B----4-:R-:W-:Y:S01]  /*7650*/  MOV R5, UR9 ;  /* 0x0000000900057c02 */ /* 0x010fe20008000f00 */
[----:B--2---:R-:W-:Y:S01]  /*7660*/  IMAD.U32 R4, RZ, RZ, UR8 ;  /* 0x00000008ff047e24 */ /* 0x004fe2000f8e00ff */
[----:B-----5:R-:W-:Y:S01]  /*7670*/  MOV R7, UR7 ;  /* 0x0000000700077c02 */ /* 0x020fe20008000f00 */
[----:B------:R-:W-:Y:S01]  /*7680*/  IMAD.U32 R6, RZ, RZ, UR6 ;  /* 0x00000006ff067e24 */ /* 0x000fe2000f8e00ff */
[----:B---3--:R-:W-:Y:S01]  /*7690*/  MOV R11, UR5 ;  /* 0x00000005000b7c02 */ /* 0x008fe20008000f00 */
[----:B------:R-:W-:Y:S02]  /*76a0*/  IMAD.U32 R10, RZ, RZ, UR4 ;  /* 0x00000004ff0a7e24 */ /* 0x000fe4000f8e00ff */
[----:B------:R-:W-:Y:S07]  /*76b0*/  LEPC R20, `(.L_x_118) ;  /* 0x000000001014794e */ /* 0x000fee0000000000 */
[----:B-1----:R-:W-:Y:S05]  /*76c0*/  CALL.ABS.NOINC R2 ;  /* 0x0000000002007343 */ /* 0x002fea0003c00000 */
.L_x_118:
[----:B------:R-:W-:Y:S01]  /*76d0*/  SHF.L.U32 R3, R28, 0x10, RZ ;  /* 0x000000101c037819 */ /* 0x000fe200000006ff */
[----:B------:R-:W-:Y:S05]  /*76e0*/  WARPSYNC.ALL ;  /* 0x0000000000007948 */ /* 0x000fea0003800000 */
[----:B------:R-:W-:Y:S01]  /*76f0*/  R2UR UR4, R25 ;  /* 0x00000000190472ca */ /* 0x000fe200000e0000 */
[----:B------:R-:W-:Y:S01]  /*7700*/  BSSY.RECONVERGENT B0, `(.L_x_119) ;  /* 0x000005b000007945 */ /* 0x000fe20003800200 */
[----:B------:R-:W-:Y:S02]  /*7710*/  SHF.L.U32 R20, R29, 0x10, RZ ;  /* 0x000000101d147819 */ /* 0x000fe400000006ff */
[----:B------:R-:W-:Y:S02]  /*7720*/  MOV R72, 0x10 ;  /* 0x0000001000487802 */ /* 0x000fe40000000f00 */
[----:B------:R-:W-:Y:S02]  /*7730*/  LOP3.LUT P6, RZ, R44, 0x40, RZ, 0xc0, !PT ;  /* 0x000000402cff7812 */ /* 0x000fe400078cc0ff */
[----:B------:R-:W-:Y:S02]  /*7740*/  ISETP.NE.AND P0, PT, R55, RZ, PT ;  /* 0x000000ff3700720c */ /* 0x000fe40003f05270 */
[----:B------:R-:W-:Y:S03]  /*7750*/  SEL R72, R72, 0xfffffff0, !P6 ;  /* 0xfffffff048487807 */ /* 0x000fe60007000000 */
[----:B--2---:R-:W1:Y:S01]  /*7760*/  LDTM.x16 R4, tmem[UR4] ;  /* 0x00000004000479ee */ /* 0x004e620008240000 */
[----:B------:R-:W-:Y:S01]  /*7770*/  IADD3 R68, PT, PT, R68, R72, RZ ;  /* 0x0000004844447210 */ /* 0x000fe20007ffe0ff */
[----:B-1----:R-:W-:Y:S01]  /*7780*/  FMUL R0, R24, R4 ;  /* 0x0000000418007220 */ /* 0x002fe20000400000 */
[----:B------:R-:W-:Y:S01]  /*7790*/  LOP3.LUT R4, R28, 0xffff0000, RZ, 0xc0, !PT ;  /* 0xffff00001c047812 */ /* 0x000fe200078ec0ff */
[C---:B------:R-:W-:Y:S01]  /*77a0*/  FMUL R2, R24.reuse, R5 ;  /* 0x0000000518027220 */ /* 0x040fe20000400000 */
[C---:B------:R-:W-:Y:S01]  /*77b0*/  FMUL R5, R24.reuse, R9 ;  /* 0x0000000918057220 */ /* 0x040fe20000400000 */
[C---:B------:R-:W-:Y:S01]  /*77c0*/  FFMA R0, R27.reuse, R3, R0 ;  /* 0x000000031b007223 */ /* 0x040fe20000000000 */
[C---:B------:R-:W-:Y:S01]  /*77d0*/  FMUL R9, R24.reuse, R13 ;  /* 0x0000000d18097220 */ /* 0x040fe20000400000 */
[----:B------:R-:W-:Y:S01]  /*77e0*/  FFMA R2, R27, R4, R2 ;  /* 0x000000041b027223 */ /* 0x000fe20000000002 */
[C---:B------:R-:W-:Y:S01]  /*77f0*/  FMUL R4, R24.reuse, R8 ;  /* 0x0000000818047220 */ /* 0x040fe20000400000 */
[C---:B------:R-:W-:Y:S01]  /*7800*/  FMUL R8, R24.reuse, R12 ;  /* 0x0000000c18087220 */ /* 0x040fe20000400000 */
[C---:B------:R-:W-:Y:S01]  /*7810*/  FMUL R12, R24.reuse, R16 ;  /* 0x00000010180c7220 */ /* 0x040fe20000400000 */
[----:B------:R-:W-:Y:S01]  /*7820*/  LOP3.LUT R16, R29, 0xffff0000, RZ, 0xc0, !PT ;  /* 0xffff00001d107812 */ /* 0x000fe200078ec0ff */
[----:B------:R-:W-:Y:S01]  /*7830*/  FMUL R3, R24, R6 ;  /* 0x0000000618037220 */ /* 0x000fe20000400000 */
[----:B------:R-:W-:Y:S01]  /*7840*/  F2FP.BF16.F32.PACK_AB R32, R2, R0 ;  /* 0x000000000220723e */ /* 0x000fe200000010ff */
[----:B------:R-:W-:Y:S01]  /*7850*/  FMUL R13, R24, R17 ;  /* 0x00000011180d7220 */ /* 0x000fe20000400000 */
[----:B------:R-:W-:Y:S01]  /*7860*/  SHF.L.U32 R17, R30, 0x10, RZ ;  /* 0x000000101e117819 */ /* 0x000fe200000006ff */
[----:B------:R-:W-:Y:S01]  /*7870*/  FMUL R7, R24, R7 ;  /* 0x0000000718077220 */ /* 0x000fe20000400000 */
[----:B------:R-:W-:Y:S01]  /*7880*/  LOP3.LUT R0, R30, 0xffff0000, RZ, 0xc0, !PT ;  /* 0xffff00001e007812 */ /* 0x000fe200078ec0ff */
[----:B------:R-:W-:Y:S01]  /*7890*/  FFMA R3, R27, R20, R3 ;  /* 0x000000141b037223 */ /* 0x000fe20000000003 */
[----:B------:R-:W-:Y:S01]  /*78a0*/  SHF.L.U32 R2, R31, 0x10, RZ ;  /* 0x000000101f027819 */ /* 0x000fe200000006ff */
[----:B------:R-:W-:Y:S01]  /*78b0*/  FFMA R7, R27, R16, R7 ;  /* 0x000000101b077223 */ /* 0x000fe20000000007 */
[----:B------:R-:W-:Y:S01]  /*78c0*/  LOP3.LUT R16, R31, 0xffff0000, RZ, 0xc0, !PT ;  /* 0xffff00001f107812 */ /* 0x000fe200078ec0ff */
[C---:B------:R-:W-:Y:S01]  /*78d0*/  FFMA R4, R27.reuse, R17, R4 ;  /* 0x000000111b047223 */ /* 0x040fe20000000004 */
[----:B------:R-:W-:Y:S01]  /*78e0*/  FFMA R5, R27, R0, R5 ;  /* 0x000000001b057223 */ /* 0x000fe20000000005 */
[----:B---3--:R-:W-:Y:S01]  /*78f0*/  SHF.L.U32 R0, R36, 0x10, RZ ;  /* 0x0000001024007819 */ /* 0x008fe200000006ff */
[C---:B------:R-:W-:Y:S01]  /*7900*/  FMUL R6, R24.reuse, R10 ;  /* 0x0000000a18067220 */ /* 0x040fe20000400000 */
[C---:B------:R-:W-:Y:S01]  /*7910*/  FMUL R11, R24.reuse, R11 ;  /* 0x0000000b180b7220 */ /* 0x040fe20000400000 */
[----:B------:R-:W-:Y:S01]  /*7920*/  F2FP.BF16.F32.PACK_AB R33, R7, R3 ;  /* 0x000000030721723e */ /* 0x000fe200000010ff */
[----:B------:R-:W-:Y:S01]  /*7930*/  FMUL R10, R24, R14 ;  /* 0x0000000e180a7220 */ /* 0x000fe20000400000 */
[C---:B------:R-:W-:Y:S01]  /*7940*/  FFMA R6, R27.reuse, R2, R6 ;  /* 0x000000021b067223 */ /* 0x040fe20000000006 */
[C---:B------:R-:W-:Y:S01]  /*7950*/  FFMA R11, R27.reuse, R16, R11 ;  /* 0x000000101b0b7223 */ /* 0x040fe2000000000b */
[----:B------:R-:W-:Y:S01]  /*7960*/  LOP3.LUT R2, R36, 0xffff0000, RZ, 0xc0, !PT ;  /* 0xffff000024027812 */ /* 0x000fe200078ec0ff */
[----:B------:R-:W-:Y:S01]  /*7970*/  FFMA R8, R27, R0, R8 ;  /* 0x000000001b087223 */ /* 0x000fe20000000008 */
[C---:B------:R-:W-:Y:S01]  /*7980*/  SHF.L.U32 R3, R37.reuse, 0x10, RZ ;  /* 0x0000001025037819 */ /* 0x040fe200000006ff */
[----:B------:R-:W-:Y:S01]  /*7990*/  FMUL R15, R24, R15 ;  /* 0x0000000f180f7220 */ /* 0x000fe20000400000 */
[----:B------:R-:W-:Y:S01]  /*79a0*/  LOP3.LUT R0, R37, 0xffff0000, RZ, 0xc0, !PT ;  /* 0xffff000025007812 */ /* 0x000fe200078ec0ff */
[C---:B------:R-:W-:Y:S01]  /*79b0*/  FFMA R9, R27.reuse, R2, R9 ;  /* 0x000000021b097223 */ /* 0x040fe20000000009 */
[C---:B------:R-:W-:Y:S01]  /*79c0*/  SHF.L.U32 R2, R38.reuse, 0x10, RZ ;  /* 0x0000001026027819 */ /* 0x040fe200000006ff */
[C---:B------:R-:W-:Y:S01]  /*79d0*/  FFMA R10, R27.reuse, R3, R10 ;  /* 0x000000031b0a7223 */ /* 0x040fe2000000000a */
[----:B------:R-:W-:Y:S01]  /*79e0*/  LOP3.LUT R3, R38, 0xffff0000, RZ, 0xc0, !PT ;  /* 0xffff000026037812 */ /* 0x000fe200078ec0ff */
[----:B------:R-:W-:Y:S01]  /*79f0*/  FFMA R15, R27, R0, R15 ;  /* 0x000000001b0f7223 */ /* 0x000fe2000000000f */
[----:B------:R-:W-:Y:S01]  /*7a00*/  F2FP.BF16.F32.PACK_AB R34, R5, R4 ;  /* 0x000000040522723e */ /* 0x000fe200000010ff */
[C---:B------:R-:W-:Y:S01]  /*7a10*/  FMUL R14, R24.reuse, R18 ;  /* 0x00000012180e7220 */ /* 0x040fe20000400000 */
[C---:B------:R-:W-:Y:S01]  /*7a20*/  SHF.L.U32 R0, R39.reuse, 0x10, RZ ;  /* 0x0000001027007819 */ /* 0x040fe200000006ff */
[----:B------:R-:W-:Y:S01]  /*7a30*/  FMUL R19, R24, R19 ;  /* 0x0000001318137220 */ /* 0x000fe20000400000 */
[----:B------:R-:W-:Y:S01]  /*7a40*/  LOP3.LUT R4, R39, 0xffff0000, RZ, 0xc0, !PT ;  /* 0xffff000027047812 */ /* 0x000fe200078ec0ff */
[----:B------:R-:W-:Y:S01]  /*7a50*/  FFMA R12, R27, R2, R12 ;  /* 0x000000021b0c7223 */ /* 0x000fe2000000000c */
[----:B------:R-:W-:Y:S01]  /*7a60*/  F2FP.BF16.F32.PACK_AB R35, R11, R6 ;  /* 0x000000060b23723e */ /* 0x000fe200000010ff */
[C---:B------:R-:W-:Y:S01]  /*7a70*/  FFMA R13, R27.reuse, R3, R13 ;  /* 0x000000031b0d7223 */ /* 0x040fe2000000000d */
[C---:B------:R-:W-:Y:S01]  /*7a80*/  FFMA R14, R27.reuse, R0, R14 ;  /* 0x000000001b0e7223 */ /* 0x040fe2000000000e */
[----:B------:R-:W-:Y:S01]  /*7a90*/  FFMA R19, R27, R4, R19 ;  /* 0x000000041b137223 */ /* 0x000fe20000000013 */
[----:B------:R-:W-:Y:S01]  /*7aa0*/  F2FP.BF16.F32.PACK_AB R8, R9, R8 ;  /* 0x000000080908723e */ /* 0x000fe200000010ff */
[----:B------:R1:W-:Y:S01]  /*7ab0*/  STS.128 [R67+UR44+0x200], R32 ;  /* 0x0002002043007988 */ /* 0x0003e20008000c2c */
[----:B------:R-:W-:Y:S02]  /*7ac0*/  F2FP.BF16.F32.PACK_AB R9, R15, R10 ;  /* 0x0000000a0f09723e */ /* 0x000fe400000010ff */
[----:B------:R-:W-:Y:S02]  /*7ad0*/  F2FP.BF16.F32.PACK_AB R10, R13, R12 ;  /* 0x0000000c0d0a723e */ /* 0x000fe400000010ff */
[----:B------:R-:W-:Y:S05]  /*7ae0*/  F2FP.BF16.F32.PACK_AB R11, R19, R14 ;  /* 0x0000000e130b723e */ /* 0x000fea00000010ff */
[----:B------:R1:W-:Y:S01]  /*7af0*/  STS.128 [R68+0x200], R8 ;  /* 0x0002000844007388 */ /* 0x0003e20000000c00 */
[----:B------:R-:W-:Y:S01]  /*7b00*/  @!PT LDS RZ, [RZ] ;  /* 0x00000000fffff984 */ /* 0x000fe20000000800 */
[----:B------:R-:W-:Y:S01]  /*7b10*/  @!PT LDS RZ, [RZ] ;  /* 0x00000000fffff984 */ /* 0x000fe20000000800 */
[----:B------:R-:W-:Y:S01]  /*7b20*/  @!PT LDS RZ, [RZ] ;  /* 0x00000000fffff984 */ /* 0x000fe20000000800 */
[----:B------:R-:W-:Y:S01]  /*7b30*/  @!PT LDS RZ, [RZ] ;  /* 0x00000000fffff984 */ /* 0x000fe20000000800 */
[----:B------:R2:W-:Y:S07]  /*7b40*/  MEMBAR.ALL.CTA ;  /* 0x0000000000007992 */ /* 0x0005ee0000008000 */
[----:B--2---:R-:W2:Y:S02]  /*7b50*/  FENCE.VIEW.ASYNC.S ;  /* 0x00000000000073c6 */ /* 0x004ea40000000000 */
[----:B--2---:R-:W-:Y:S06]  /*7b60*/  BAR.SYNC.DEFER_BLOCKING 0x1, 0x80 ;  /* 0x0042000000007b1d */ /* 0x004fec0000010000 */
[----:B------:R-:W-:Y:S05]  /*7b70*/  @P0 BRA `(.L_x_120) ;  /* 0x00000000004c0947 */ /* 0x000fea0003800000 */
[----:B------:R-:W-:Y:S01]  /*7b80*/  UIADD3 UR4, UPT, UPT, UR44, 0x200, URZ ;  /* 0x000002002c047890 */ /* 0x000fe2000fffe0ff */
[----:B------:R-:W-:Y:S01]  /*7b90*/  R2UR UR10, R63 ;  /* 0x000000003f0a72ca */ /* 0x000fe200000e0000 */
[----:B------:R-:W-:Y:S01]  /*7ba0*/  UMOV UR9, UR46 ;  /* 0x0000002e00097c82 */ /* 0x000fe20008000000 */
[----:B------:R-:W-:Y:S01]  /*7bb0*/  R2UR UR11, R62 ;  /* 0x000000003e0b72ca */ /* 0x000fe200000e0000 */
[----:B------:R-:W-:Y:S01]  /*7bc0*/  UIADD3 UR6, UPT, UPT, UR44, 0xa00, URZ ;  /* 0x00000a002c067890 */ /* 0x000fe2000fffe0ff */
[----:B------:R-:W-:Y:S01]  /*7bd0*/  R2UR UR12, R60 ;  /* 0x000000003c0c72ca */ /* 0x000fe200000e0000 */
[----:B------:R-:W-:Y:S01]  /*7be0*/  IMAD.U32 R50, RZ, RZ, UR4 ;  /* 0x00000004ff327e24 */ /* 0x000fe2000f8e00ff */
[----:B------:R-:W-:Y:S01]  /*7bf0*/  R2UR UR13, R61 ;  /* 0x000000003d0d72ca */ /* 0x000fe200000e0000 */
[----:B------:R-:W-:Y:S02]  /*7c00*/  UIADD3 UR4, UP0, UPT, UR62, 0x780, URZ ;  /* 0x000007803e047890 */ /* 0x000fe4000ff1e0ff */
[----:B------:R-:W-:Y:S01]  /*7c10*/  UIADD3 UR7, UPT, UPT, UR46, 0x40, URZ ;  /* 0x000000402e077890 */ /* 0x000fe2000fffe0ff */
[----:B------:R-:W-:Y:S01]  /*7c20*/  R2UR UR8, R50 ;  /* 0x00000000320872ca */ /* 0x000fe200000e0000 */
[----:B------:R-:W-:Y:S11]  /*7c30*/  UIADD3.X UR5, UPT, UPT, URZ, UR63, URZ, UP0, !UPT ;  /* 0x0000003fff057290 */ /* 0x000ff600087fe4ff */
[----:B------:R-:W-:Y:S01]  /*7c40*/  @!UPT UIADD3 URZ, UPT, UPT, URZ, URZ, URZ ;  /* 0x000000fffffff290 */ /* 0x000fe2000fffe0ff */
[----:B------:R2:W-:Y:S02]  /*7c50*/  UTMASTG.5D.IM2COL [UR8], [UR4] ;  /* 0x00000008040073b5 */ /* 0x0005e40008060000 */
[----:B--2---:R-:W-:Y:S01]  /*7c60*/  UMOV UR8, UR6 ;  /* 0x0000000600087c82 */ /* 0x004fe20008000000 */
[----:B------:R-:W-:Y:S02]  /*7c70*/  UMOV UR9, UR7 ;  /* 0x0000000700097c82 */ /* 0x000fe40008000000 */
[----:B------:R2:W-:Y:S01]  /*7c80*/  UTMASTG.5D.IM2COL [UR8], [UR4] ;  /* 0x00000008040073b5 */ /* 0x0005e20008060000 */
[----:B------:R0:W-:Y:S01]  /*7c90*/  UTMACMDFLUSH ;  /* 0x00000000000079b7 */ /* 0x0001e20000000000 */
[----:B--2---:R-:W-:Y:S04]  /*7ca0*/  DEPBAR.LE SB0, 0x1 ;  /* 0x000080400000791a */ /* 0x004fe80000000000 */
.L_x_120:
[----:B------:R-:W-:Y:S05]  /*7cb0*/  BSYNC.RECONVERGENT B0 ;  /* 0x0000000000007941 */ /* 0x000fea0003800200 */
.L_x_119:
[----:B------:R-:W-:Y:S01]  /*7cc0*/  BAR.SYNC.DEFER_BLOCKING 0x1, 0x80 ;  /* 0x0042000000007b1d */ /* 0x000fe20000010000 */
[----:B------:R-:W-:Y:S01]  /*7cd0*/  ISETP.NE.AND P1, PT, R66, RZ, PT ;  /* 0x000000ff4200720c */ /* 0x000fe20003f25270 */
[----:B------:R-:W-:Y:S01]  /*7ce0*/  UISETP.NE.AND UP0, UPT, UR49, URZ, UPT ;  /* 0x000000ff3100728c */ /* 0x000fe2000bf05270 */
[----:B------:R-:W-:Y:S11]  /*7cf0*/  LEA R4, R26, UR44, 0x3 ;  /* 0x0000002c1a047c11 */ /* 0x000ff6000f8e18ff */
[----:B------:R-:W-:Y:S01]  /*7d00*/  @P1 SHF.L.U32 R3, R53, 0x1f, RZ ;  /* 0x0000001f35031819 */ /* 0x000fe200000006ff */
[----:B------:R-:W-:Y:S06]  /*7d10*/  BRA.U !UP0, `(.L_x_121) ;  /* 0x0000000108247547 */ /* 0x000fec000b800000 */
[----:B------:R-:W2:Y:S01]  /*7d20*/  S2R R0, SR_CgaCtaId ;  /* 0x0000000000007919 */ /* 0x000ea20000008800 */
[----:B------:R-:W-:Y:S01]  /*7d30*/  IMAD.U32 R2, RZ, RZ, UR47 ;  /* 0x0000002fff027e24 */ /* 0x000fe2000f8e00ff */
[----:B------:R-:W-:Y:S04]  /*7d40*/  UIADD3 UR4, UPT, UPT, UR47, 0x1, URZ ;  /* 0x000000012f047890 */ /* 0x000fe8000fffe0ff */
[----:B------:R-:W-:Y:S01]  /*7d50*/  @P1 LEA R2, R2, UR44, 0x3 ;  /* 0x0000002c02021c11 */ /* 0x000fe2000f8e18ff */
[----:B------:R-:W-:Y:S04]  /*7d60*/  UISETP.NE.AND UP0, UPT, UR4, 0x4, UPT ;  /* 0x000000040400788c */ /* 0x000fe8000bf05270 */
[----:B------:R-:W-:Y:S01]  /*7d70*/  @P1 VIADD R2, R2, 0xf0 ;  /* 0x000000f002021836 */ /* 0x000fe20000000000 */
[----:B------:R-:W-:Y:S04]  /*7d80*/  USEL UR47, UR4, URZ, UP0 ;  /* 0x000000ff042f7287 */ /* 0x000fe80008000000 */
[----:B--2---:R-:W-:Y:S04]  /*7d90*/  @P1 PRMT R0, R0, 0x654, R2 ;  /* 0x0000065400001816 */ /* 0x004fe80000000002 */
[----:B------:R2:W-:Y:S04]  /*7da0*/  @P1 SYNCS.ARRIVE.TRANS64.RED.A1T0 RZ, [R0+URZ], RZ ;  /* 0x000000ff00ff19a7 */ /* 0x0005e800081004ff */
.L_x_121:
[----:B------:R-:W3:Y:S01]  /*7db0*/  @P1 SYNCS.PHASECHK.TRANS64.TRYWAIT P0, [R4+URZ+0xd0], R3 ;  /* 0x0000d003040015a7 */ /* 0x000ee200080011ff */
[----:B------:R-:W-:Y:S01]  /*7dc0*/  BSSY B1, `(.L_x_122) ;  /* 0x0000012000017945 */ /* 0x000fe20003800000 */
[----:B---3--:R-:W-:Y:S03]  /*7dd0*/  @P1 SEL R69, RZ, 0x1, !P0 ;  /* 0x00000001ff451807 */ /* 0x008fe60004000000 */
[----:B------:R-:W-:Y:S05]  /*7de0*/  @!P1 BRA `(.L_x_123) ;  /* 0x00000000003c9947 */ /* 0x000fea0003800000 */
[----:B------:R-:W-:Y:S01]  /*7df0*/  ISETP.NE.AND P1, PT, R70, RZ, PT ;  /* 0x000000ff4600720c */ /* 0x000fe20003f25270 */
[----:B------:R-:W-:Y:S01]  /*7e00*/  BSSY B0, `(.L_x_124) ;  /* 0x0000009000007945 */ /* 0x000fe20003800000 */
[----:B------:R-:W-:Y:S11]  /*7e10*/  ISETP.NE.AND P0, PT, R69, RZ, PT ;  /* 0x000000ff4500720c */ /* 0x000ff60003f05270 */
[----:B------:R-:W-:Y:S05]  /*7e20*/  @P1 IMAD R3, R26, 0x1000, R67 ;  /* 0x000010001a031824 */ /* 0x000fea00078e0243 */
[----:B------:R-:W-:Y:S05]  /*7e30*/  @P1 IADD3 R2, PT, PT, R3, UR44, RZ ;  /* 0x0000002c03021c10 */ /* 0x000fea000fffe0ff */
[----:B------:R-:W-:Y:S01]  /*7e40*/  @P1 IMAD.IADD R2, R72, 0x1, R2 ;  /* 0x0000000148021824 */ /* 0x000fe200078e0202 */
[----:B------:R-:W-:Y:S06]  /*7e50*/  @P0 BRA `(.L_x_125) ;  /* 0x00000000000c0947 */ /* 0x000fec0003800000 */
[----:B--2---:R-:W-:Y:S04]  /*7e60*/  SHF.L.U32 R0, R53, 0x1f, RZ ;  /* 0x0000001f35007819 */ /* 0x004fe800000006ff */
[----:B------:R-:W2:Y:S02]  /*7e70*/  SYNCS.PHASECHK.TRANS64.TRYWAIT P0, [R4+URZ+0xd0], R0 ;  /* 0x0000d000040075a7 */ /* 0x000ea400080011ff */
[----:B--2---:R-:W-:Y:S05]  /*7e80*/  @!P0 BRA `(.L_x_126) ;  /* 0x00000028009c8947 */ /* 0x004fea0003800000 */
.L_x_125:
[----:B------:R-:W-:Y:S05]  /*7e90*/  BSYNC B0 ;  /* 0x0000000000007941 */ /* 0x000fea0003800000 */
.L_x_124:
[----:B------:R-:W-:Y:S02]  /*7ea0*/  ISETP.NE.AND P0, PT, R70, RZ, PT ;  /* 0x000000ff4600720c */ /* 0x000fe40003f05270 */
[----:B------:R-:W-:Y:S11]  /*7eb0*/  IADD3 R26, PT, PT, R26, 0x1, RZ ;  /* 0x000000011a1a7810 */ /* 0x000ff60007ffe0ff */
[----:B------:R3:W4:Y:S04]  /*7ec0*/  @P0 LDS.128 R28, [R3+UR44+0x200] ;  /* 0x0002002c031c0984 */ /* 0x0007280008000c00 */
[----:B------:R3:W1:Y:S02]  /*7ed0*/  @P0 LDS.128 R36, [R2+0x200] ;  /* 0x0002000002240984 */ /* 0x0006640000000c00 */
.L_x_123:
[----:B------:R-:W-:Y:S05]  /*7ee0*/  BSYNC B1 ;  /* 0x0000000000017941 */ /* 0x000fea0003800000 */
.L_x_122:
[----:B--2---:R-:W-:Y:S05]  /*7ef0*/  VIADD R0, R25, 0x10 ;  /* 0x0000001019007836 */ /* 0x004fea0000000000 */
[----:B------:R-:W-:Y:S04]  /*7f00*/  SHF.R.U32.HI R0, RZ, 0x15, R0 ;  /* 0x00000015ff007819 */ /* 0x000fe80000011600 */
[----:B------:R-:W-:Y:S11]  /*7f10*/  LOP3.LUT P0, RZ, R0, 0x3, R46, 0x48, !PT ;  /* 0x0000000300ff7812 */ /* 0x000ff6000780482e */
[----:B------:R-:W-:Y:S02]  /*7f20*/  @!UPT UIADD3 URZ, UPT, UPT, URZ, URZ, URZ ;  /* 0x000000fffffff290 */ /* 0x000fe4000fffe0ff */
[----:B------:R-:W-:Y:S05]  /*7f30*/  @!P0 BRA `(.L_x_127) ;  /* 0x0000000000408947 */ /* 0x000fea0003800000 */
[----:B------:R-:W2:Y:S01]  /*7f40*/  LDCU.64 UR8, c[0x4][0x70] ;  /* 0x01000e00ff0877ac */ /* 0x000ea20008000a00 */
[----:B---3--:R-:W-:Y:S01]  /*7f50*/  MOV R3, 0x0 ;  /* 0x0000000000037802 */ /* 0x008fe20000000f00 */
[----:B------:R-:W-:Y:S02]  /*7f60*/  HFMA2 R12, -RZ, RZ, 0, 5.9604644775390625e-08 ;  /* 0x00000001ff0c7431 */ /* 0x000fe400000001ff */
[----:B-1----:R-:W-:Y:S02]  /*7f70*/  IMAD.MOV.U32 R8, RZ, RZ, 0x192 ;  /* 0x00000192ff087424 */ /* 0x002fe400078e00ff */
[----:B------:R-:W-:Y:S01]  /*7f80*/  IMAD.MOV.U32 R13, RZ, RZ, RZ ;  /* 0x000000ffff0d7224 */ /* 0x000fe200078e00ff */
[----:B------:R-:W1:Y:S01]  /*7f90*/  LDCU.64 UR6, c[0x4][0x78] ;  /* 0x01000f00ff0677ac */ /* 0x000e620008000a00 */
[----:B------:R-:W3:Y:S01]  /*7fa0*/  LDC.64 R2, c[0x4][R3] ;  /* 0x0100000003027b82 */ /* 0x000ee20000000a00 */
[----:B------:R-:W5:Y:S01]  /*7fb0*/  LDCU.64 UR4, c[0x4][0x10] ;  /* 0x01000200ff0477ac */ /* 0x000f620008000a00 */
[----:B--2---:R-:W-:Y:S01]  /*7fc0*/  MOV R5, UR9 ;  /* 0x0000000900057c02 */ /* 0x004fe20008000f00 */
[----:B------:R-:W-:Y:S01]  /*7fd0*/  IMAD.U32 R4, RZ, RZ, UR8 ;  /* 0x00000008ff047e24 */ /* 0x000fe2000f8e00ff */
[----:B-1----:R-:W-:Y:S01]  /*7fe0*/  MOV R7, UR7 ;  /* 0x0000000700077c02 */ /* 0x002fe20008000f00 */
[----:B------:R-:W-:Y:S01]  /*7ff0*/  IMAD.U32 R6, RZ, RZ, UR6 ;  /* 0x00000006ff067e24 */ /* 0x000fe2000f8e00ff */
[----:B-----5:R-:W-:Y:S01]  /*8000*/  MOV R11, UR5 ;  /* 0x00000005000b7c02 */ /* 0x020fe20008000f00 */
[----:B------:R-:W-:Y:S02]  /*8010*/  IMAD.U32 R10, RZ, RZ, UR4 ;  /* 0x00000004ff0a7e24 */ /* 0x000fe4000f8e00ff */
[----:B------:R-:W-:Y:S07]  /*8020*/  LEPC R20, `(.L_x_127) ;  /* 0x000000001014794e */ /* 0x000fee0000000000 */
[----:B---34-:R-:W-:Y:S05]  /*8030*/  CALL.ABS.NOINC R2 ;  /* 0x0000000002007343 */ /* 0x018fea0003c00000 */
.L_x_127:
[----:B---34-:R-:W-:Y:S01]  /*8040*/  SHF.L.U32 R3, R28, 0x10, RZ ;  /* 0x000000101c037819 */ /* 0x018fe200000006ff */
[----:B------:R-:W-:Y:S05]  /*8050*/  WARPSYNC.ALL ;  /* 0x0000000000007948 */ /* 0x000fea0003800000 */
[----:B------:R-:W-:Y:S01]  /*8060*/  R2UR UR4, R25 ;  /* 0x00000000190472ca */ /* 0x000fe200000e0000 */
[----:B------:R-:W2:Y:S01]  /*8070*/  S2R R71, SR_CgaCtaId ;  /* 0x0000000000477919 */ /* 0x000ea20000008800 */
[C---:B------:R-:W-:Y:S01]  /*8080*/  SHF.L.U32 R20, R29.reuse, 0x10, RZ ;  /* 0x000000101d147819 */ /* 0x040fe200000006ff */
[----:B------:R-:W-:Y:S01]  /*8090*/  BSSY.RECONVERGENT B0, `(.L_x_128) ;  /* 0x000005a000007945 */ /* 0x000fe20003800200 */
[----:B------:R-:W-:Y:S02]  /*80a0*/  LOP3.LUT R21, R29, 0xffff0000, RZ, 0xc0, !PT ;  /* 0xffff00001d157812 */ /* 0x000fe400078ec0ff */
[----:B------:R-:W-:Y:S02]  /*80b0*/  ISETP.NE.AND P6, PT, R66, RZ, PT ;  /* 0x000000ff4200720c */ /* 0x000fe40003fc5270 */
[----:B------:R-:W-:Y:S05]  /*80c0*/  ISETP.NE.AND P0, PT, R55, RZ, PT ;  /* 0x000000ff3700720c */ /* 0x000fea0003f05270 */
[----:B-1----:R-:W1:Y:S02]  /*80d0*/  LDTM.x16 R4, tmem[UR4+0x10] ;  /* 0x00001004000479ee */ /* 0x002e640008240000 */
[----:B-1----:R-:W-:Y:S01]  /*80e0*/  FMUL R0, R24, R4 ;  /* 0x0000000418007220 */ /* 0x002fe20000400000 */
[----:B------:R-:W-:Y:S01]  /*80f0*/  LOP3.LUT R4, R28, 0xffff0000, RZ, 0xc0, !PT ;  /* 0xffff00001c047812 */ /* 0x000fe200078ec0ff */
[C---:B------:R-:W-:Y:S01]  /*8100*/  FMUL R2, R24.reuse, R5 ;  /* 0x0000000518027220 */ /* 0x040fe20000400000 */
[C---:B------:R-:W-:Y:S01]  /*8110*/  FMUL R7, R24.reuse, R7 ;  /* 0x0000000718077220 */ /* 0x040fe20000400000 */
[C---:B------:R-:W-:Y:S01]  /*8120*/  FFMA R0, R27.reuse, R3, R0 ;  /* 0x000000031b007223 */ /* 0x040fe20000000000 */
[C---:B------:R-:W-:Y:S01]  /*8130*/  FMUL R3, R24.reuse, R6 ;  /* 0x0000000618037220 */ /* 0x040fe20000400000 */
[C---:B------:R-:W-:Y:S01]  /*8140*/  FFMA R2, R27.reuse, R4, R2 ;  /* 0x000000041b027223 */ /* 0x040fe20000000002 */
[C---:B------:R-:W-:Y:S01]  /*8150*/  FMUL R4, R24.reuse, R8 ;  /* 0x0000000818047220 */ /* 0x040fe20000400000 */
[----:B------:R-:W-:Y:S01]  /*8160*/  FMUL R8, R24, R12 ;  /* 0x0000000c18087220 */ /* 0x000fe20000400000 */
[C---:B------:R-:W-:Y:S01]  /*8170*/  FFMA R3, R27.reuse, R20, R3 ;  /* 0x000000141b037223 */ /* 0x040fe20000000003 */
[----:B------:R-:W-:Y:S01]  /*8180*/  FFMA R7, R27, R21, R7 ;  /* 0x000000151b077223 */ /* 0x000fe20000000007 */
[----:B------:R-:W-:Y:S01]  /*8190*/  F2FP.BF16.F32.PACK_AB R32, R2, R0 ;  /* 0x000000000220723e */ /* 0x000fe200000010ff */
[----:B------:R-:W-:Y:S01]  /*81a0*/  FMUL R12, R24, R16 ;  /* 0x00000010180c7220 */ /* 0x000fe20000400000 */
[----:B------:R-:W-:Y:S01]  /*81b0*/  SHF.L.U32 R16, R30, 0x10, RZ ;  /* 0x000000101e107819 */ /* 0x000fe200000006ff */
[----:B------:R-:W-:Y:S01]  /*81c0*/  FMUL R5, R24, R9 ;  /* 0x0000000918057220 */ /* 0x000fe20000400000 */
[----:B------:R-:W-:Y:S01]  /*81d0*/  LOP3.LUT R0, R30, 0xffff0000, RZ, 0xc0, !PT ;  /* 0xffff00001e007812 */ /* 0x000fe200078ec0ff */
[C---:B------:R-:W-:Y:S01]  /*81e0*/  FMUL R6, R24.reuse, R10 ;  /* 0x0000000a18067220 */ /* 0x040fe20000400000 */
[----:B------:R-:W-:Y:S01]  /*81f0*/  SHF.L.U32 R2, R31, 0x10, RZ ;  /* 0x000000101f027819 */ /* 0x000fe200000006ff */
[----:B------:R-:W-:Y:S01]  /*8200*/  FFMA R4, R27, R16, R4 ;  /* 0x000000101b047223 */ /* 0x000fe20000000004 */
[----:B------:R-:W-:Y:S01]  /*8210*/  F2FP.BF16.F32.PACK_AB R33, R7, R3 ;  /* 0x000000030721723e */ /* 0x000fe200000010ff */
[----:B------:R-:W-:Y:S01]  /*8220*/  FFMA R5, R27, R0, R5 ;  /* 0x000000001b057223 */ /* 0x000fe20000000005 */
[----:B------:R-:W-:Y:S01]  /*8230*/  LOP3.LUT R3, R31, 0xffff0000, RZ, 0xc0, !PT ;  /* 0xffff00001f037812 */ /* 0x000fe200078ec0ff */
[----:B------:R-:W-:Y:S01]  /*8240*/  FMUL R11, R24, R11 ;  /* 0x0000000b180b7220 */ /* 0x000fe20000400000 */
[C---:B------:R-:W-:Y:S01]  /*8250*/  SHF.L.U32 R0, R36.reuse, 0x10, RZ ;  /* 0x0000001024007819 */ /* 0x040fe200000006ff */
[C---:B------:R-:W-:Y:S01]  /*8260*/  FFMA R6, R27.reuse, R2, R6 ;  /* 0x000000021b067223 */ /* 0x040fe20000000006 */
[----:B------:R-:W-:Y:S01]  /*8270*/  LOP3.LUT R2, R36, 0xffff0000, RZ, 0xc0, !PT ;  /* 0xffff000024027812 */ /* 0x000fe200078ec0ff */
[----:B------:R-:W-:Y:S01]  /*8280*/  FFMA R11, R27, R3, R11 ;  /* 0x000000031b0b7223 */ /* 0x000fe2000000000b */
[----:B------:R-:W-:Y:S01]  /*8290*/  SHF.L.U32 R3, R37, 0x10, RZ ;  /* 0x0000001025037819 */ /* 0x000fe200000006ff */
[C---:B------:R-:W-:Y:S01]  /*82a0*/  FMUL R9, R24.reuse, R13 ;  /* 0x0000000d18097220 */ /* 0x040fe20000400000 */
[----:B------:R-:W-:Y:S01]  /*82b0*/  F2FP.BF16.F32.PACK_AB R34, R5, R4 ;  /* 0x000000040522723e */ /* 0x000fe200000010ff */
[C---:B------:R-:W-:Y:S01]  /*82c0*/  FMUL R10, R24.reuse, R14 ;  /* 0x0000000e180a7220 */ /* 0x040fe20000400000 */
[----:B------:R-:W-:Y:S01]  /*82d0*/  SHF.L.U32 R4, R39, 0x10, RZ ;  /* 0x0000001027047819 */ /* 0x000fe200000006ff */
[----:B------:R-:W-:Y:S01]  /*82e0*/  FFMA R8, R27, R0, R8 ;  /* 0x000000001b087223 */ /* 0x000fe20000000008 */
[----:B------:R-:W-:Y:S01]  /*82f0*/  LOP3.LUT R0, R37, 0xffff0000, RZ, 0xc0, !PT ;  /* 0xffff000025007812 */ /* 0x000fe200078ec0ff */
[C---:B------:R-:W-:Y:S01]  /*8300*/  FFMA R9, R27.reuse, R2, R9 ;  /* 0x000000021b097223 */ /* 0x040fe20000000009 */
[----:B------:R-:W-:Y:S01]  /*8310*/  FFMA R10, R27, R3, R10 ;  /* 0x000000031b0a7223 */ /* 0x000fe2000000000a */
[----:B------:R-:W-:Y:S01]  /*8320*/  FMUL R15, R24, R15 ;  /* 0x0000000f180f7220 */ /* 0x000fe20000400000 */
[----:B------:R-:W-:Y:S01]  /*8330*/  SHF.L.U32 R2, R38, 0x10, RZ ;  /* 0x0000001026027819 */ /* 0x000fe200000006ff */
[----:B------:R-:W-:Y:S01]  /*8340*/  FMUL R13, R24, R17 ;  /* 0x00000011180d7220 */ /* 0x000fe20000400000 */
[----:B------:R-:W-:Y:S01]  /*8350*/  LOP3.LUT R3, R38, 0xffff0000, RZ, 0xc0, !PT ;  /* 0xffff000026037812 */ /* 0x000fe200078ec0ff */
[C---:B------:R-:W-:Y:S01]  /*8360*/  FMUL R14, R24.reuse, R18 ;  /* 0x00000012180e7220 */ /* 0x040fe20000400000 */
[----:B------:R-:W-:Y:S01]  /*8370*/  LOP3.LUT R5, R39, 0xffff0000, RZ, 0xc0, !PT ;  /* 0xffff000027057812 */ /* 0x000fe200078ec0ff */
[----:B------:R-:W-:Y:S01]  /*8380*/  FFMA R15, R27, R0, R15 ;  /* 0x000000001b0f7223 */ /* 0x000fe2000000000f */
[----:B------:R-:W-:Y:S01]  /*8390*/  FMUL R19, R24, R19 ;  /* 0x0000001318137220 */ /* 0x000fe20000400000 */
[----:B------:R-:W-:Y:S01]  /*83a0*/  F2FP.BF16.F32.PACK_AB R35, R11, R6 ;  /* 0x000000060b23723e */ /* 0x000fe200000010ff */
[C---:B------:R-:W-:Y:S01]  /*83b0*/  FFMA R12, R27.reuse, R2, R12 ;  /* 0x000000021b0c7223 */ /* 0x040fe2000000000c */
[C---:B------:R-:W-:Y:S01]  /*83c0*/  FFMA R13, R27.reuse, R3, R13 ;  /* 0x000000031b0d7223 */ /* 0x040fe2000000000d */
[C---:B------:R-:W-:Y:S01]  /*83d0*/  FFMA R14, R27.reuse, R4, R14 ;  /* 0x000000041b0e7223 */ /* 0x040fe2000000000e */
[----:B------:R-:W-:Y:S01]  /*83e0*/  FFMA R19, R27, R5, R19 ;  /* 0x000000051b137223 */ /* 0x000fe20000000013 */
[----:B------:R1:W-:Y:S01]  /*83f0*/  STS.128 [R67+UR44+0x1200], R32 ;  /* 0x0012002043007988 */ /* 0x0003e20008000c2c */
[----:B------:R-:W-:Y:S02]  /*8400*/  F2FP.BF16.F32.PACK_AB R8, R9, R8 ;  /* 0x000000080908723e */ /* 0x000fe400000010ff */
[----:B------:R-:W-:Y:S02]  /*8410*/  F2FP.BF16.F32.PACK_AB R9, R15, R10 ;  /* 0x0000000a0f09723e */ /* 0x000fe400000010ff */
[----:B------:R-:W-:Y:S02]  /*8420*/  F2FP.BF16.F32.PACK_AB R10, R13, R12 ;  /* 0x0000000c0d0a723e */ /* 0x000fe400000010ff */
[----:B------:R-:W-:Y:S02]  /*8430*/  F2FP.BF16.F32.PACK_AB R11, R19, R14 ;  /* 0x0000000e130b723e */ /* 0x000fe400000010ff */
[----:B------:R-:W-:Y:S02]  /*8440*/  MOV R0, UR47 ;  /* 0x0000002f00007c02 */ /* 0x000fe40008000f00 */
[----:B------:R-:W-:Y:S01]  /*8450*/  LEA R2, R26, UR44, 0x3 ;  /* 0x0000002c1a027c11 */ /* 0x000fe2000f8e18ff */
[----:B------:R1:W-:Y:S01]  /*8460*/  STS.128 [R68+0x1200], R8 ;  /* 0x0012000844007388 */ /* 0x0003e20000000c00 */
[----:B------:R-:W-:Y:S02]  /*8470*/  @P6 LEA R0, R0, UR44, 0x3 ;  /* 0x0000002c00006c11 */ /* 0x000fe4000f8e18ff */
[----:B------:R-:W-:Y:S02]  /*8480*/  @P6 SHF.L.U32 R3, R53, 0x1f, RZ ;  /* 0x0000001f35036819 */ /* 0x000fe400000006ff */
[----:B------:R-:W-:Y:S01]  /*8490*/  @P6 IADD3 R0, PT, PT, R0, 0xf0, RZ ;  /* 0x000000f000006810 */ /* 0x000fe20007ffe0ff */
[----:B------:R-:W-:Y:S01]  /*84a0*/  @!PT LDS RZ, [RZ] ;  /* 0x00000000fffff984 */ /* 0x000fe20000000800 */
[----:B------:R-:W-:Y:S01]  /*84b0*/  @!PT LDS RZ, [RZ] ;  /* 0x00000000fffff984 */ /* 0x000fe20000000800 */
[----:B------:R-:W-:Y:S01]  /*84c0*/  @!PT LDS RZ, [RZ] ;  /* 0x00000000fffff984 */ /* 0x000fe20000000800 */
[----:B------:R-:W-:Y:S01]  /*84d0*/  @!PT LDS RZ, [RZ] ;  /* 0x00000000fffff984 */ /* 0x000fe20000000800 */
[----:B------:R3:W-:Y:S06]  /*84e0*/  MEMBAR.ALL.CTA ;  /* 0x0000000000007992 */ /* 0x0007ec0000008000 */
[----:B---3--:R-:W3:Y:S01]  /*84f0*/  FENCE.VIEW.ASYNC.S ;  /* 0x00000000000073c6 */ /* 0x008ee20000000000 */
[----:B--2---:R-:W-:Y:S01]  /*8500*/  @P6 PRMT R0, R71, 0x654, R0 ;  /* 0x0000065447006816 */ /* 0x004fe20000000000 */
[----:B---3--:R-:W-:Y:S06]  /*8510*/  BAR.SYNC.DEFER_BLOCKING 0x1, 0x80 ;  /* 0x0042000000007b1d */ /* 0x008fec0000010000 */
[----:B------:R-:W-:Y:S05]  /*8520*/  @P0 BRA `(.L_x_129) ;  /* 0x0000000000400947 */ /* 0x000fea0003800000 */
[----:B------:R-:W-:Y:S01]  /*8530*/  R2UR UR10, R63 ;  /* 0x000000003f0a72ca */ /* 0x000fe200000e0000 */
[----:B------:R-:W-:Y:S01]  /*8540*/  UIADD3 UR4, UP0, UPT, UR62, 0x780, URZ ;  /* 0x000007803e047890 */ /* 0x000fe2000ff1e0ff */
[----:B------:R-:W-:Y:S01]  /*8550*/  R2UR UR11, R62 ;  /* 0x000000003e0b72ca */ /* 0x000fe200000e0000 */
[----:B------:R-:W-:Y:S01]  /*8560*/  UIADD3 UR8, UPT, UPT, UR44, 0x1200, URZ ;  /* 0x000012002c087890 */ /* 0x000fe2000fffe0ff */
[----:B------:R-:W-:Y:S01]  /*8570*/  R2UR UR12, R60 ;  /* 0x000000003c0c72ca */ /* 0x000fe200000e0000 */
[----:B------:R-:W-:Y:S01]  /*8580*/  UIADD3 UR9, UPT, UPT, UR46, 0x10, URZ ;  /* 0x000000102e097890 */ /* 0x000fe2000fffe0ff */
[----:B------:R-:W-:Y:S01]  /*8590*/  R2UR UR13, R61 ;  /* 0x000000003d0d72ca */ /* 0x000fe200000e0000 */
[----:B------:R-:W-:Y:S02]  /*85a0*/  UIADD3.X UR5, UPT, UPT, URZ, UR63, URZ, UP0, !UPT ;  /* 0x0000003fff057290 */ /* 0x000fe400087fe4ff */
[----:B------:R-:W-:Y:S02]  /*85b0*/  UIADD3 UR6, UPT, UPT, UR44, 0x1a00, URZ ;  /* 0x00001a002c067890 */ /* 0x000fe4000fffe0ff */
[----:B------:R-:W-:Y:S08]  /*85c0*/  UIADD3 UR7, UPT, UPT, UR46, 0x50, URZ ;  /* 0x000000502e077890 */ /* 0x000ff0000fffe0ff */
[----:B------:R2:W-:Y:S02]  /*85d0*/  UTMASTG.5D.IM2COL [UR8], [UR4] ;  /* 0x00000008040073b5 */ /* 0x0005e40008060000 */
[----:B--2---:R-:W-:Y:S01]  /*85e0*/  UMOV UR8, UR6 ;  /* 0x0000000600087c82 */ /* 0x004fe20008000000 */
[----:B------:R-:W-:Y:S02]  /*85f0*/  UMOV UR9, UR7 ;  /* 0x0000000700097c82 */ /* 0x000fe40008000000 */
[----:B------:R2:W-:Y:S01]  /*8600*/  UTMASTG.5D.IM2COL [UR8], [UR4] ;  /* 0x00000008040073b5 */ /* 0x0005e20008060000 */
[----:B------:R0:W-:Y:S01]  /*8610*/  UTMACMDFLUSH ;  /* 0x00000000000079b7 */ /* 0x0001e20000000000 */
[----:B--2---:R-:W-:Y:S04]  /*8620*/  DEPBAR.LE SB0, 0x1 ;  /* 0x000080400000791a */ /* 0x004fe80000000000 */
.L_x_129:
[----:B------:R-:W-:Y:S05]  /*8630*/  BSYNC.RECONVERGENT B0 ;  /* 0x0000000000007941 */ /* 0x000fea0003800200 */
.L_x_128:
[----:B------:R-:W-:Y:S01]  /*8640*/  BAR.SYNC.DEFER_BLOCKING 0x1, 0x80 ;  /* 0x0042000000007b1d */ /* 0x000fe20000010000 */
[----:B------:R-:W-:Y:S04]  /*8650*/  UIADD3 UR4, UPT, UPT, UR47, 0x1, URZ ;  /* 0x000000012f047890 */ /* 0x000fe8000fffe0ff */
[----:B------:R-:W-:Y:S04]  /*8660*/  UISETP.NE.AND UP0, UPT, UR4, 0x4, UPT ;  /* 0x000000040400788c */ /* 0x000fe8000bf05270 */
[----:B------:R-:W-:Y:S01]  /*8670*/  USEL UR45, UR4, URZ, UP0 ;  /* 0x000000ff042d7287 */ /* 0x000fe20008000000 */
[----:B------:R2:W-:Y:S01]  /*8680*/  @P6 SYNCS.ARRIVE.TRANS64.RED.A1T0 RZ, [R0+URZ], RZ ;  /* 0x000000ff00ff69a7 */ /* 0x0005e200081004ff */
[----:B------:R-:W-:Y:S01]  /*8690*/  BSSY B1, `(.L_x_130) ;  /* 0x0000013000017945 */ /* 0x000fe20003800000 */
[----:B------:R-:W3:Y:S02]  /*86a0*/  @P6 SYNCS.PHASECHK.TRANS64.TRYWAIT P0, [R2+URZ+0xd0], R3 ;  /* 0x0000d003020065a7 */ /* 0x000ee400080011ff */
[----:B---3--:R-:W-:Y:S01]  /*86b0*/  @P6 SEL R69, RZ, 0x1, !P0 ;  /* 0x00000001ff456807 */ /* 0x008fe20004000000 */
[----:B--2---:R-:W-:Y:S06]  /*86c0*/  @!P6 BRA `(.L_x_131) ;  /* 0x00000000003ce947 */ /* 0x004fec0003800000 */
[----:B------:R-:W-:Y:S01]  /*86d0*/  ISETP.NE.AND P1, PT, R70, RZ, PT ;  /* 0x000000ff4600720c */ /* 0x000fe20003f25270 */
[----:B------:R-:W-:Y:S01]  /*86e0*/  BSSY B0, `(.L_x_132) ;  /* 0x0000009000007945 */ /* 0x000fe20003800000 */
[----:B------:R-:W-:Y:S11]  /*86f0*/  ISETP.NE.AND P0, PT, R69, RZ, PT ;  /* 0x000000ff4500720c */ /* 0x000ff60003f05270 */
[----:B------:R-:W-:Y:S05]  /*8700*/  @P1 IMAD R3, R26, 0x1000, R67 ;  /* 0x000010001a031824 */ /* 0x000fea00078e0243 */
[----:B------:R-:W-:Y:S05]  /*8710*/  @P1 IADD3 R0, PT, PT, R3, UR44, RZ ;  /* 0x0000002c03001c10 */ /* 0x000fea000fffe0ff */
[----:B------:R-:W-:Y:S01]  /*8720*/  @P1 IMAD.IADD R0, R72, 0x1, R0 ;  /* 0x0000000148001824 */ /* 0x000fe200078e0200 */
[----:B------:R-:W-:Y:S06]  /*8730*/  @P0 BRA `(.L_x_133) ;  /* 0x00000000000c0947 */ /* 0x000fec0003800000 */
[----:B------:R-:W-:Y:S04]  /*8740*/  SHF.L.U32 R4, R53, 0x1f, RZ ;  /* 0x0000001f35047819 */ /* 0x000fe800000006ff */
[----:B------:R-:W2:Y:S02]  /*8750*/  SYNCS.PHASECHK.TRANS64.TRYWAIT P0, [R2+URZ+0xd0], R4 ;  /* 0x0000d004020075a7 */ /* 0x000ea400080011ff */
[----:B--2---:R-:W-:Y:S05]  /*8760*/  @!P0 BRA `(.L_x_134) ;  /* 0x0000002000788947 */ /* 0x004fea0003800000 */
.L_x_133:
[----:B------:R-:W-:Y:S05]  /*8770*/  BSYNC B0 ;  /* 0x0000000000007941 */ /* 0x000fea0003800000 */
.L_x_132:
[----:B------:R-:W-:Y:S02]  /*8780*/  ISETP.NE.AND P0, PT, R70, RZ, PT ;  /* 0x000000ff4600720c */ /* 0x000fe40003f05270 */
[----:B------:R-:W-:Y:S11]  /*8790*/  IADD3 R26, PT, PT, R26, 0x1, RZ ;  /* 0x000000011a1a7810 */ /* 0x000ff60007ffe0ff */
[----:B------:R3:W4:Y:S04]  /*87a0*/  @P0 LDS.128 R28, [R3+UR44+0x200] ;  /* 0x0002002c031c0984 */ /* 0x0007280008000c00 */
[----:B------:R3:W1:Y:S02]  /*87b0*/  @P0 LDS.128 R36, [R0+0x200] ;  /* 0x0002000000240984 */ /* 0x0006640000000c00 */
.L_x_131:
[----:B------:R-:W-:Y:S05]  /*87c0*/  BSYNC B1 ;  /* 0x0000000000017941 */ /* 0x000fea0003800000 */
.L_x_130:
[----:B---3--:R-:W-:Y:S05]  /*87d0*/  VIADD R0, R25, 0x20 ;  /* 0x0000002019007836 */ /* 0x008fea0000000000 */
[----:B------:R-:W-:Y:S04]  /*87e0*/  SHF.R.U32.HI R0, RZ, 0x15, R0 ;  /* 0x00000015ff007819 */ /* 0x000fe80000011600 */
[----:B------:R-:W-:Y:S11]  /*87f0*/  LOP3.LUT P0, RZ, R0, 0x3, R46, 0x48, !PT ;  /* 0x0000000300ff7812 */ /* 0x000ff6000780482e */
[----:B------:R-:W-:Y:S02]  /*8800*/  @!UPT UIADD3 URZ, UPT, UPT, URZ, URZ, URZ ;  /* 0x000000fffffff290 */ /* 0x000fe4000fffe0ff */
[----:B------:R-:W-:Y:S05]  /*8810*/  @!P0 BRA `(.L_x_135) ;  /* 0x0000000000408947 */ /* 0x000fea0003800000 */
[----:B------:R-:W3:Y:S01]  /*8820*/  LDCU.64 UR8, c[0x4][0x70] ;  /* 0x01000e00ff0877ac */ /* 0x000ee20008000a00 */
[----:B------:R-:W-:Y:S01]  /*8830*/  MOV R3, 0x0 ;  /* 0x0000000000037802 */ /* 0x000fe20000000f00 */
[----:B------:R-:W-:Y:S02]  /*8840*/  HFMA2 R12, -RZ, RZ, 0, 5.9604644775390625e-08 ;  /* 0x00000001ff0c7431 */ /* 0x000fe400000001ff */
[----:B-1----:R-:W-:Y:S02]  /*8850*/  IMAD.MOV.U32 R8, RZ, RZ, 0x192 ;  /* 0x00000192ff087424 */ /* 0x002fe400078e00ff */
[----:B------:R-:W-:Y:S01]  /*8860*/  IMAD.MOV.U32 R13, RZ, RZ, RZ ;  /* 0x000000ffff0d7224 */ /* 0x000fe200078e00ff */
[----:B------:R-:W1:Y:S01]  /*8870*/  LDCU.64 UR6, c[0x4][0x78] ;  /* 0x01000f00ff0677ac */ /* 0x000e620008000a00 */
[----:B--2---:R-:W2:Y:S01]  /*8880*/  LDC.64 R2, c[0x4][R3] ;  /* 0x0100000003027b82 */ /* 0x004ea20000000a00 */
[----:B------:R-:W5:Y:S01]  /*8890*/  LDCU.64 UR4, c[0x4][0x10] ;  /* 0x01000200ff0477ac */ /* 0x000f620008000a00 */
[----:B---3--:R-:W-:Y:S01]  /*88a0*/  MOV R5, UR9 ;  /* 0x0000000900057c02 */ /* 0x008fe20008000f00 */
[----:B------:R-:W-:Y:S01]  /*88b0*/  IMAD.U32 R4, RZ, RZ, UR8 ;  /* 0x00000008ff047e24 */ /* 0x000fe2000f8e00ff */
[----:B-1----:R-:W-:Y:S01]  /*88c0*/  MOV R7, UR7 ;  /* 0x0000000700077c02 */ /* 0x002fe20008000f00 */
[----:B------:R-:W-:Y:S01]  /*88d0*/  IMAD.U32 R6, RZ, RZ, UR6 ;  /* 0x00000006ff067e24 */ /* 0x000fe2000f8e00ff */
[----:B-----5:R-:W-:Y:S01]  /*88e0*/  MOV R11, UR5 ;  /* 0x00000005000b7c02 */ /* 0x020fe20008000f00 */
[----:B------:R-:W-:Y:S02]  /*88f0*/  IMAD.U32 R10, RZ, RZ, UR4 ;  /* 0x00000004ff0a7e24 */ /* 0x000fe4000f8e00ff */
[----:B------:R-:W-:Y:S07]  /*8900*/  LEPC R20, `(.L_x_135) ;  /* 0x000000001014794e */ /* 0x000fee0000000000 */
[----:B--2-4-:R-:W-:Y:S05]  /*8910*/  CALL.ABS.NOINC R2 ;  /* 0x0000000002007343 */ /* 0x014fea0003c00000 */
.L_x_135:
[----:B----4-:R-:W-:Y:S01]  /*8920*/  SHF.L.U32 R3, R28, 0x10, RZ ;  /* 0x000000101c037819 */ /* 0x010fe200000006ff */
[----:B------:R-:W-:Y:S05]  /*8930*/  WARPSYNC.ALL ;  /* 0x0000000000007948 */ /* 0x000fea0003800000 */
[----:B------:R-:W-:Y:S01]  /*8940*/  R2UR UR4, R25 ;  /* 0x00000000190472ca */ /* 0x000fe200000e0000 */
[----:B------:R-:W-:Y:S01]  /*8950*/  BSSY.RECONVERGENT B0, `(.L_x_136) ;  /* 0x000005b000007945 */ /* 0x000fe20003800200 */
[C---:B------:R-:W-:Y:S02]  /*8960*/  SHF.L.U32 R20, R29.reuse, 0x10, RZ ;  /* 0x000000101d147819 */ /* 0x040fe400000006ff */
[----:B------:R-:W-:Y:S02]  /*8970*/  LOP3.LUT R21, R29, 0xffff0000, RZ, 0xc0, !PT ;  /* 0xffff00001d157812 */ /* 0x000fe400078ec0ff */
[----:B------:R-:W-:Y:S02]  /*8980*/  ISETP.NE.AND P6, PT, R66, RZ, PT ;  /* 0x000000ff4200720c */ /* 0x000fe40003fc5270 */
[----:B------:R-:W-:Y:S05]  /*8990*/  ISETP.NE.AND P0, PT, R55, RZ, PT ;  /* 0x000000ff3700720c */ /* 0x000fea0003f05270 */
[----:B-12---:R-:W1:Y:S02]  /*89a0*/  LDTM.x16 R4, tmem[UR4+0x20] ;  /* 0x00002004000479ee */ /* 0x006e640008240000 */
        /* <DEDUP_REMOVED lines=8> */
[C---:B------:R-:W-:Y:S01]  /*8a30*/  FMUL R8, R24.reuse, R12 ;  /* 0x0000000c18087220 */ /* 0x040fe20000400000 */
[----:B------:R-:W-:Y:S01]  /*8a40*/  FMUL R12, R24, R16 ;  /* 0x00000010180c7220 */ /* 0x000fe20000400000 */
[----:B------:R-:W-:Y:S01]  /*8a50*/  SHF.L.U32 R16, R30, 0x10, RZ ;  /* 0x000000101e107819 */ /* 0x000fe200000006ff */
[C---:B------:R-:W-:Y:S01]  /*8a60*/  FFMA R3, R27.reuse, R20, R3 ;  /* 0x000000141b037223 */ /* 0x040fe20000000003 */
[----:B------:R-:W-:Y:S01]  /*8a70*/  F2FP.BF16.F32.PACK_AB R32, R2, R0 ;  /* 0x000000000220723e */ /* 0x000fe200000010ff */
[C---:B------:R-:W-:Y:S01]  /*8a80*/  FFMA R7, R27.reuse, R21, R7 ;  /* 0x000000151b077223 */ /* 0x040fe20000000007 */
[----:B------:R-:W-:Y:S01]  /*8a90*/  LOP3.LUT R0, R30, 0xffff0000, RZ, 0xc0, !PT ;  /* 0xffff00001e007812 */ /* 0x000fe200078ec0ff */
[----:B------:R-:W-:Y:S01]  /*8aa0*/  FFMA R4, R27, R16, R4 ;  /* 0x000000101b047223 */ /* 0x000fe20000000004 */
[C---:B------:R-:W-:Y:S01]  /*8ab0*/  SHF.L.U32 R2, R31.reuse, 0x10, RZ ;  /* 0x000000101f027819 */ /* 0x040fe200000006ff */
[C---:B------:R-:W-:Y:S01]  /*8ac0*/  FMUL R5, R24.reuse, R9 ;  /* 0x0000000918057220 */ /* 0x040fe20000400000 */
[----:B------:R-:W-:Y:S01]  /*8ad0*/  LOP3.LUT R16, R31, 0xffff0000, RZ, 0xc0, !PT ;  /* 0xffff00001f107812 */ /* 0x000fe200078ec0ff */
[----:B------:R-:W-:Y:S01]  /*8ae0*/  FMUL R6, R24, R10 ;  /* 0x0000000a18067220 */ /* 0x000fe20000400000 */
[----:B------:R-:W-:Y:S01]  /*8af0*/  F2FP.BF16.F32.PACK_AB R33, R7, R3 ;  /* 0x000000030721723e */ /* 0x000fe200000010ff */
[C---:B------:R-:W-:Y:S01]  /*8b00*/  FFMA R5, R27.reuse, R0, R5 ;  /* 0x000000001b057223 */ /* 0x040fe20000000005 */
[C---:B------:R-:W-:Y:S01]  /*8b10*/  SHF.L.U32 R0, R36.reuse, 0x10, RZ ;  /* 0x0000001024007819 */ /* 0x040fe200000006ff */
[----:B------:R-:W-:Y:S01]  /*8b20*/  FFMA R6, R27, R2, R6 ;  /* 0x000000021b067223 */ /* 0x000fe20000000006 */
[----:B------:R-:W-:Y:S01]  /*8b30*/  LOP3.LUT R2, R36, 0xffff0000, RZ, 0xc0, !PT ;  /* 0xffff000024027812 */ /* 0x000fe200078ec0ff */
[C---:B------:R-:W-:Y:S01]  /*8b40*/  FMUL R11, R24.reuse, R11 ;  /* 0x0000000b180b7220 */ /* 0x040fe20000400000 */
        /* <DEDUP_REMOVED lines=9> */
[----:B------:R-:W-:Y:S01]  /*8be0*/  LOP3.LUT R0, R37, 0xffff0000, RZ, 0xc0, !PT ;  /* 0xffff000025007812 */ /* 0x000fe200078ec0ff */
[C---:B------:R-:W-:Y:S01]  /*8bf0*/  FFMA R10, R27.reuse, R3, R10 ;  /* 0x000000031b0a7223 */ /* 0x040fe2000000000a */
[----:B------:R-:W-:Y:S01]  /*8c00*/  FMUL R15, R24, R15 ;  /* 0x0000000f180f7220 */ /* 0x000fe20000400000 */
[----:B------:R-:W-:Y:S01]  /*8c10*/  SHF.L.U32 R2, R38, 0x10, RZ ;  /* 0x0000001026027819 */ /* 0x000fe200000006ff */
[----:B------:R-:W-:Y:S01]  /*8c20*/  FMUL R13, R24, R17 ;  /* 0x00000011180d7220 */ /* 0x000fe20000400000 */
[----:B------:R-:W-:Y:S01]  /*8c30*/  LOP3.LUT R3, R38, 0xffff0000, RZ, 0xc0, !PT ;  /* 0xffff000026037812 */ /* 0x000fe200078ec0ff */
[C---:B------:R-:W-:Y:S01]  /*8c40*/  FMUL R14, R24.reuse, R18 ;  /* 0x00000012180e7220 */ /* 0x040fe20000400000 */
        /* <DEDUP_REMOVED lines=23> */
[----:B--2---:R-:W2:Y:S01]  /*8dc0*/  FENCE.VIEW.ASYNC.S ;  /* 0x00000000000073c6 */ /* 0x004ea20000000000 */
[----:B------:R-:W-:Y:S01]  /*8dd0*/  @P6 PRMT R0, R71, 0x654, R0 ;  /* 0x0000065447006816 */ /* 0x000fe20000000000 */
[----:B--2---:R-:W-:Y:S06]  /*8de0*/  BAR.SYNC.DEFER_BLOCKING 0x1, 0x80 ;  /* 0x0042000000007b1d */ /* 0x004fec0000010000 */
        /* <DEDUP_REMOVED lines=17> */
.L_x_137:
[----:B------:R-:W-:Y:S05]  /*8f00*/  BSYNC.RECONVERGENT B0 ;  /* 0x0000000000007941 */ /* 0x000fea0003800200 */
.L_x_136:
        /* <DEDUP_REMOVED lines=19> */
.L_x_141:
[----:B------:R-:W-:Y:S05]  /*9040*/  BSYNC B0 ;  /* 0x0000000000007941 */ /* 0x000fea0003800000 */
.L_x_140:
[----:B------:R-:W-:Y:S11]  /*9050*/  ISETP.NE.AND P0, PT, R70, RZ, PT ;  /* 0x000000ff4600720c */ /* 0x000ff60003f05270 */
[----:B------:R-:W-:Y:S02]  /*9060*/  @!UPT UIADD3 URZ, UPT, UPT, URZ, URZ, URZ ;  /* 0x000000fffffff290 */ /* 0x000fe4000fffe0ff */
[----:B------:R3:W4:Y:S04]  /*9070*/  @P0 LDS.128 R28, [R26+UR44+0x200] ;  /* 0x0002002c1a1c0984 */ /* 0x0007280008000c00 */
[----:B------:R3:W1:Y:S02]  /*9080*/  @P0 LDS.128 R36, [R72+0x200] ;  /* 0x0002000048240984 */ /* 0x0006640000000c00 */
.L_x_139:
[----:B------:R-:W-:Y:S05]  /*9090*/  BSYNC B1 ;  /* 0x0000000000017941 */ /* 0x000fea0003800000 */
.L_x_138:
[----:B--2---:R-:W-:Y:S05]  /*90a0*/  VIADD R0, R25, 0x30 ;  /* 0x0000003019007836 */ /* 0x004fea0000000000 */
[----:B------:R-:W-:Y:S04]  /*90b0*/  SHF.R.U32.HI R0, RZ, 0x15, R0 ;  /* 0x00000015ff007819 */ /* 0x000fe80000011600 */
[----:B------:R-:W-:Y:S11]  /*90c0*/  LOP3.LUT P0, RZ, R0, 0x3, R46, 0x48, !PT ;  /* 0x0000000300ff7812 */ /* 0x000ff6000780482e */
[----:B------:R-:W-:Y:S02]  /*90d0*/  @!UPT UIADD3 URZ, UPT, UPT, URZ, URZ, URZ ;  /* 0x000000fffffff290 */ /* 0x000fe4000fffe0ff */
[----:B------:R-:W-:Y:S05]  /*90e0*/  @!P0 BRA `(.L_x_143) ;  /* 0x0000000000408947 */ /* 0x000fea0003800000 */
[----:B------:R-:W2:Y:S01]  /*90f0*/  LDCU.64 UR8, c[0x4][0x70] ;  /* 0x01000e00ff0877ac */ /* 0x000ea20008000a00 */
[----:B------:R-:W-:Y:S01]  /*9100*/  MOV R3, 0x0 ;  /* 0x0000000000037802 */ /* 0x000fe20000000f00 */
        /* <DEDUP_REMOVED lines=14> */
.L_x_143:
[----:B------:R-:W-:Y:S01]  /*91f0*/  ISETP.NE.AND P0, PT, R55, RZ, PT ;  /* 0x000000ff3700720c */ /* 0x000fe20003f05270 */
[----:B------:R-:W-:Y:S05]  /*9200*/  WARPSYNC.ALL ;  /* 0x0000000000007948 */ /* 0x000fea0003800000 */
[----:B------:R-:W-:Y:S01]  /*9210*/  R2UR UR4, R25 ;  /* 0x00000000190472ca */ /* 0x000fe200000e0000 */
[----:B------:R-:W-:Y:S01]  /*9220*/  BSSY.RECONVERGENT B0, `(.L_x_144) ;  /* 0x0000058000007945 */ /* 0x000fe20003800200 */
[C---:B----4-:R-:W-:Y:S02]  /*9230*/  SHF.L.U32 R20, R28.reuse, 0x10, RZ ;  /* 0x000000101c147819 */ /* 0x050fe400000006ff */
[----:B------:R-:W-:Y:S02]  /*9240*/  LOP3.LUT R21, R28, 0xffff0000, RZ, 0xc0, !PT ;  /* 0xffff00001c157812 */ /* 0x000fe400078ec0ff */
[C---:B------:R-:W-:Y:S02]  /*9250*/  SHF.L.U32 R25, R29.reuse, 0x10, RZ ;  /* 0x000000101d197819 */ /* 0x040fe400000006ff */
[----:B---3--:R-:W-:Y:S02]  /*9260*/  LOP3.LUT R26, R29, 0xffff0000, RZ, 0xc0, !PT ;  /* 0xffff00001d1a7812 */ /* 0x008fe400078ec0ff */
[C---:B------:R-:W-:Y:S02]  /*9270*/  SHF.L.U32 R28, R30.reuse, 0x10, RZ ;  /* 0x000000101e1c7819 */ /* 0x040fe400000006ff */
[----:B------:R-:W-:Y:S01]  /*9280*/  LOP3.LUT R29, R30, 0xffff0000, RZ, 0xc0, !PT ;  /* 0xffff00001e1d7812 */ /* 0x000fe200078ec0ff */
[----:B-1----:R-:W1:Y:S01]  /*9290*/  LDTM.x16 R4, tmem[UR4+0x30] ;  /* 0x00003004000479ee */ /* 0x002e620008240000 */
[C---:B------:R-:W-:Y:S01]  /*92a0*/  SHF.L.U32 R30, R31.reuse, 0x10, RZ ;  /* 0x000000101f1e7819 */ /* 0x040fe200000006ff */
[----:B------:R-:W-:Y:S01]  /*92b0*/  NOP ;  /* 0x0000000000007918 */ /* 0x000fe20000000000 */
[----:B------:R-:W-:Y:S02]  /*92c0*/  LOP3.LUT R31, R31, 0xffff0000, RZ, 0xc0, !PT ;  /* 0xffff00001f1f7812 */ /* 0x000fe400078ec0ff */
[C---:B------:R-:W-:Y:S02]  /*92d0*/  SHF.L.U32 R32, R36.reuse, 0x10, RZ ;  /* 0x0000001024207819 */ /* 0x040fe400000006ff */
[----:B------:R-:W-:Y:S02]  /*92e0*/  LOP3.LUT R33, R36, 0xffff0000, RZ, 0xc0, !PT ;  /* 0xffff000024217812 */ /* 0x000fe400078ec0ff */
[----:B------:R-:W-:Y:S02]  /*92f0*/  IADD3 R64, PT, PT, R64, 0x140, RZ ;  /* 0x0000014040407810 */ /* 0x000fe40007ffe0ff */
[C---:B------:R-:W-:Y:S02]  /*9300*/  SHF.L.U32 R34, R37.reuse, 0x10, RZ ;  /* 0x0000001025227819 */ /* 0x040fe400000006ff */
[----:B------:R-:W-:Y:S02]  /*9310*/  LOP3.LUT R64, R64, 0xfefffff8, RZ, 0xc0, !PT ;  /* 0xfefffff840407812 */ /* 0x000fe400078ec0ff */
[----:B------:R-:W-:Y:S02]  /*9320*/  LOP3.LUT R35, R37, 0xffff0000, RZ, 0xc0, !PT ;  /* 0xffff000025237812 */ /* 0x000fe400078ec0ff */
[----:B-1----:R1:W-:Y:S01]  /*9330*/  SYNCS.ARRIVE.TRANS64.RED.A1T0 RZ, [R64+URZ], RZ ;  /* 0x000000ff40ff79a7 */ /* 0x0023e200081004ff */
[C---:B------:R-:W-:Y:S02]  /*9340*/  SHF.L.U32 R36, R38.reuse, 0x10, RZ ;  /* 0x0000001026247819 */ /* 0x040fe400000006ff */
[----:B------:R-:W-:Y:S02]  /*9350*/  LOP3.LUT R37, R38, 0xffff0000, RZ, 0xc0, !PT ;  /* 0xffff000026257812 */ /* 0x000fe400078ec0ff */
[----:B------:R-:W-:Y:S01]  /*9360*/  SHF.L.U32 R38, R39, 0x10, RZ ;  /* 0x0000001027267819 */ /* 0x000fe200000006ff */
[C---:B------:R-:W-:Y:S01]  /*9370*/  FMUL R4, R24.reuse, R4 ;  /* 0x0000000418047220 */ /* 0x040fe20000400000 */
[C---:B------:R-:W-:Y:S01]  /*9380*/  FMUL R5, R24.reuse, R5 ;  /* 0x0000000518057220 */ /* 0x040fe20000400000 */
[C---:B------:R-:W-:Y:S01]  /*9390*/  FMUL R6, R24.reuse, R6 ;  /* 0x0000000618067220 */ /* 0x040fe20000400000 */
[C---:B------:R-:W-:Y:S01]  /*93a0*/  FMUL R7, R24.reuse, R7 ;  /* 0x0000000718077220 */ /* 0x040fe20000400000 */
[C---:B------:R-:W-:Y:S01]  /*93b0*/  FFMA R4, R27.reuse, R20, R4 ;  /* 0x000000141b047223 */ /* 0x040fe20000000004 */
        /* <DEDUP_REMOVED lines=15> */
[C---:B------:R-:W-:Y:S01]  /*94b0*/  FMUL R12, R24.reuse, R16 ;  /* 0x00000010180c7220 */ /* 0x040fe20000400000 */
[C---:B------:R-:W-:Y:S01]  /*94c0*/  FFMA R0, R27.reuse, R32, R0 ;  /* 0x000000201b007223 */ /* 0x040fe20000000000 */
[C---:B------:R-:W-:Y:S01]  /*94d0*/  FMUL R13, R24.reuse, R17 ;  /* 0x00000011180d7220 */ /* 0x040fe20000400000 */
[----:B------:R-:W-:Y:S01]  /*94e0*/  FFMA R2, R27, R33, R2 ;  /* 0x000000211b027223 */ /* 0x000fe20000000002 */
[----:B------:R-:W-:Y:S01]  /*94f0*/  F2FP.BF16.F32.PACK_AB R4, R5, R4 ;  /* 0x000000040504723e */ /* 0x000fe200000010ff */
[C---:B------:R-:W-:Y:S01]  /*9500*/  FMUL R14, R24.reuse, R18 ;  /* 0x00000012180e7220 */ /* 0x040fe20000400000 */
[----:B------:R-:W-:Y:S01]  /*9510*/  FFMA R3, R27, R34, R3 ;  /* 0x000000221b037223 */ /* 0x000fe20000000003 */
[----:B------:R-:W-:Y:S01]  /*9520*/  LOP3.LUT R39, R39, 0xffff0000, RZ, 0xc0, !PT ;  /* 0xffff000027277812 */ /* 0x000fe200078ec0ff */
[----:B------:R-:W-:Y:S01]  /*9530*/  FFMA R15, R27, R35, R15 ;  /* 0x000000231b0f7223 */ /* 0x000fe2000000000f */
[----:B------:R-:W-:Y:S01]  /*9540*/  F2FP.BF16.F32.PACK_AB R5, R7, R6 ;  /* 0x000000060705723e */ /* 0x000fe200000010ff */
[----:B------:R-:W-:Y:S01]  /*9550*/  FMUL R19, R24, R19 ;  /* 0x0000001318137220 */ /* 0x000fe20000400000 */
[----:B------:R-:W-:Y:S01]  /*9560*/  F2FP.BF16.F32.PACK_AB R6, R9, R8 ;  /* 0x000000080906723e */ /* 0x000fe200000010ff */
        /* <DEDUP_REMOVED lines=35> */
.L_x_145:
[----:B------:R-:W-:Y:S05]  /*97a0*/  BSYNC.RECONVERGENT B0 ;  /* 0x0000000000007941 */ /* 0x000fea0003800200 */
.L_x_144:
[----:B------:R-:W-:Y:S01]  /*97b0*/  BAR.SYNC.DEFER_BLOCKING 0x1, 0x80 ;  /* 0x0042000000007b1d */ /* 0x000fe20000010000 */
[----:B------:R-:W-:Y:S01]  /*97c0*/  UISETP.NE.AND UP0, UPT, UR49, -0x4, UPT ;  /* 0xfffffffc3100788c */ /* 0x000fe2000bf05270 */
[----:B------:R-:W-:Y:S08]  /*97d0*/  IADD3 R22, PT, PT, R22, 0x1, RZ ;  /* 0x0000000116167810 */ /* 0x000ff00007ffe0ff */
[----:B------:R-:W-:Y:S05]  /*97e0*/  BRA.U !UP0, `(.L_x_146) ;  /* 0x0000000108247547 */ /* 0x000fea000b800000 */
[----:B------:R-:W-:Y:S01]  /*97f0*/  ISETP.NE.AND P0, PT, R66, RZ, PT ;  /* 0x000000ff4200720c */ /* 0x000fe20003f05270 */
[----:B------:R-:W-:Y:S01]  /*9800*/  IMAD.U32 R0, RZ, RZ, UR47 ;  /* 0x0000002fff007e24 */ /* 0x000fe2000f8e00ff */
[----:B------:R-:W-:Y:S04]  /*9810*/  UIADD3 UR4, UPT, UPT, UR47, 0x1, URZ ;  /* 0x000000012f047890 */ /* 0x000fe8000fffe0ff */
[----:B------:R-:W-:Y:S04]  /*9820*/  UISETP.NE.AND UP0, UPT, UR4, 0x4, UPT ;  /* 0x000000040400788c */ /* 0x000fe8000bf05270 */
[----:B------:R-:W-:Y:S03]  /*9830*/  USEL UR47, UR4, URZ, UP0 ;  /* 0x000000ff042f7287 */ /* 0x000fe60008000000 */
[----:B------:R-:W-:Y:S05]  /*9840*/  @P0 LEA R0, R0, UR44, 0x3 ;  /* 0x0000002c00000c11 */ /* 0x000fea000f8e18ff */
[----:B------:R-:W-:Y:S05]  /*9850*/  @P0 VIADD R0, R0, 0xf0 ;  /* 0x000000f000000836 */ /* 0x000fea0000000000 */
[----:B------:R-:W-:Y:S04]  /*9860*/  @P0 PRMT R0, R71, 0x654, R0 ;  /* 0x0000065447000816 */ /* 0x000fe80000000000 */
[----:B------:R2:W-:Y:S03]  /*9870*/  @P0 SYNCS.ARRIVE.TRANS64.RED.A1T0 RZ, [R0+URZ], RZ ;  /* 0x000000ff00ff09a7 */ /* 0x0005e600081004ff */
.L_x_146:
[----:B------:R-:W-:Y:S01]  /*9880*/  R2UR UR5, R47 ;  /* 0x000000002f0572ca */ /* 0x000fe200000e0000 */
[----:B------:R-:W-:Y:S01]  /*9890*/  UISETP.NE.AND UP0, UPT, UR58, URZ, UPT ;  /* 0x000000ff3a00728c */ /* 0x000fe2000bf05270 */
[----:B------:R-:W-:Y:S01]  /*98a0*/  R2UR UR4, R48 ;  /* 0x00000000300472ca */ /* 0x000fe200000e0000 */
[----:B------:R-:W-:Y:S01]  /*98b0*/  UIADD3 UR49, UPT, UPT, UR49, 0x4, URZ ;  /* 0x0000000431317890 */ /* 0x000fe2000fffe0ff */
[C---:B------:R-:W-:Y:S01]  /*98c0*/  ISETP.NE.AND P0, PT, R22.reuse, 0x2, PT ;  /* 0x000000021600780c */ /* 0x040fe20003f05270 */
[----:B------:R-:W-:Y:S01]  /*98d0*/  UMOV UR48, UR59 ;  /* 0x0000003b00307c82 */ /* 0x000fe20008000000 */
[----:B------:R-:W-:Y:S02]  /*98e0*/  LOP3.LUT R51, R51, 0x1, RZ, 0x3c, !PT ;  /* 0x0000000133337812 */ /* 0x000fe400078e3cff */
[----:B--2---:R-:W-:Y:S02]  /*98f0*/  SEL R0, RZ, 0x1, P0 ;  /* 0x00000001ff007807 */ /* 0x004fe40000000000 */
[----:B------:R-:W-:Y:S02]  /*9900*/  SEL R22, R22, RZ, P0 ;  /* 0x000000ff16167207 */ /* 0x000fe40000000000 */
[----:B------:R-:W-:Y:S01]  /*9910*/  LOP3.LUT R52, R52, R0, RZ, 0x3c, !PT ;  /* 0x0000000034347212 */ /* 0x000fe200078e3cff */
[----:B------:R-:W-:Y:S02]  /*9920*/  UIADD3 UR19, UPT, UPT, UR36, UR5, URZ ;  /* 0x0000000524137290 */ /* 0x000fe4000fffe0ff */
[----:B------:R-:W-:Y:S01]  /*9930*/  UIADD3 UR45, UPT, UPT, UR37, UR4, URZ ;  /* 0x00000004252d7290 */ /* 0x000fe2000fffe0ff */
[----:B------:R-:W-:Y:S11]  /*9940*/  BRA.U UP0, `(.L_x_147) ;  /* 0xffffffc900e87547 */ /* 0x000ff6000b83ffff */
[----:B------:R-:W-:-:S13]  /*9950*/  R2UR UR4, R49 ;  /* 0x00000000310472ca */ /* 0x000fda00000e0000 */
[----:B------:R-:W-:-:S09]  /*9960*/  UISETP.NE.AND UP0, UPT, UR4, URZ, UPT ;  /* 0x000000ff0400728c */ /* 0x000fd2000bf05270 */
[----:B------:R-:W-:Y:S05]  /*9970*/  BRA.U !UP0, `(.L_x_148) ;  /* 0x0000000108487547 */ /* 0x000fea000b800000 */
[----:B------:R-:W2:Y:S02]  /*9980*/  LDCU.64 UR4, c[0x0][0x990] ;  /* 0x00013200ff0477ac */ /* 0x000ea40008000a00 */
[----:B--2---:R-:W-:-:S04]  /*9990*/  UISETP.NE.U32.AND UP0, UPT, UR4, URZ, UPT ;  /* 0x000000ff0400728c */ /* 0x004fc8000bf05070 */
[----:B------:R-:W-:-:S09]  /*99a0*/  UISETP.NE.AND.EX UP0, UPT, UR5, URZ, UPT, UP0 ;  /* 0x000000ff0500728c */ /* 0x000fd2000bf05300 */
[----:B------:R-:W-:Y:S05]  /*99b0*/  BRA.U UP0, `(.L_x_149) ;  /* 0x00000001000c7547 */ /* 0x000fea000b800000 */
[----:B------:R-:W-:-:S13]  /*99c0*/  FSETP.NEU.AND P0, PT, R27, RZ, PT ;  /* 0x000000ff1b00720b */ /* 0x000fda0003f0d000 */
[----:B------:R-:W-:Y:S05]  /*99d0*/  @!P0 EXIT ;  /* 0x000000000000894d */ /* 0x000fea0003800000 */
[----:B------:R-:W-:Y:S05]  /*99e0*/  BRA `(.L_x_148) ;  /* 0x00000000002c7947 */ /* 0x000fea0003800000 */
.L_x_149:
[----:B------:R-:W-:Y:S01]  /*99f0*/  ISETP.NE.AND P0, PT, R65, RZ, PT ;  /* 0x000000ff4100720c */ /* 0x000fe20003f05270 */
[----:B------:R-:W-:-:S12]  /*9a00*/  BSSY.RECONVERGENT B0, `(.L_x_148) ;  /* 0x0000009000007945 */ /* 0x000fd80003800200 */
[----:B------:R-:W-:Y:S05]  /*9a10*/  @P0 BRA `(.L_x_150) ;  /* 0x0000000000140947 */ /* 0x000fea0003800000 */
[----:B------:R-:W2:Y:S02]  /*9a20*/  LDCU.64 UR4, c[0x0][0x988] ;  /* 0x00013100ff0477ac */ /* 0x000ea40008000a00 */
[----:B--2---:R-:W-:-:S04]  /*9a30*/  ISETP.NE.U32.AND P0, PT, RZ, UR4, PT ;  /* 0x00000004ff007c0c */ /* 0x004fc8000bf05070 */
[----:B------:R-:W-:-:S13]  /*9a40*/  ISETP.NE.AND.EX P0, PT, RZ, UR5, PT, P0 ;  /* 0x00000005ff007c0c */ /* 0x000fda000bf05300 */
[----:B------:R-:W-:Y:S05]  /*9a50*/  @!P0 EXIT ;  /* 0x000000000000894d */ /* 0x000fea0003800000 */
[----:B------:R-:W-:Y:S05]  /*9a60*/  BRA `(.L_x_151) ;  /* 0x0000000000087947 */ /* 0x000fea0003800000 */
.L_x_150:
[----:B------:R-:W-:-:S13]  /*9a70*/  FSETP.NEU.AND P0, PT, R27, RZ, PT ;  /* 0x000000ff1b00720b */ /* 0x000fda0003f0d000 */
[----:B------:R-:W-:Y:S05]  /*9a80*/  @!P0 EXIT ;  /* 0x000000000000894d */ /* 0x000fea0003800000 */
.L_x_151:
[----:B------:R-:W-:Y:S05]  /*9a90*/  BSYNC.RECONVERGENT B0 ;  /* 0x0000000000007941 */ /* 0x000fea0003800200 */
.L_x_148:
[----:B------:R-:W2:Y:S01]  /*9aa0*/  S2UR UR5, SR_CgaCtaId ;  /* 0x00000000000579c3 */ /* 0x000ea20000008800 */
[----:B------:R-:W-:Y:S01]  /*9ab0*/  ULEA UR4, UR47, UR44, 0x3 ;  /* 0x0000002c2f047291 */ /* 0x000fe2000f8e18ff */
[----:B------:R-:W-:-:S04]  /*9ac0*/  DEPBAR.LE SB0, 0x0 ;  /* 0x000080000000791a */ /* 0x000fc80000000000 */
[----:B------:R-:W-:-:S04]  /*9ad0*/  UIADD3 UR4, UPT, UPT, UR4, 0xf0, URZ ;  /* 0x000000f004047890 */ /* 0x000fc8000fffe0ff */
[----:B--2---:R-:W-:-:S09]  /*9ae0*/  UPRMT UR4, UR5, 0x654, UR4 ;  /* 0x0000065405047896 */ /* 0x004fd20008000004 */
[----:B------:R-:W-:Y:S01]  /*9af0*/  SYNCS.ARRIVE.TRANS64.RED.A1T0 RZ, [UR4], RZ ;  /* 0x000000ffffff79a7 */ /* 0x000fe20008100404 */
[----:B------:R-:W-:Y:S05]  /*9b00*/  EXIT ;  /* 0x000000000000794d */ /* 0x000fea0003800000 */
.L_x_25:
[----:B------:R-:W-:Y:S07]  /*9b10*/  MOV R0, UR9 ;  /* 0x0000000900007c02 */ /* 0x000fee0008000f00 */
.L_x_152:
[----:B--2---:R2:W3:Y:S02]  /*9b20*/  SYNCS.PHASECHK.TRANS64.TRYWAIT P0, [R0+URZ+0x68], R4 ;  /* 0x00006804000075a7 */ /* 0x0044e400080011ff */
[----:B---3--:R-:W-:Y:S05]  /*9b30*/  @!P0 NANOSLEEP.SYNCS 0x989680 ;  /* 0x009896800000895d */ /* 0x008fea0003900000 */
[----:B------:R-:W3:Y:S02]  /*9b40*/  @!P0 SYNCS.PHASECHK.TRANS64 P0, [R0+URZ+0x68], R4 ;  /* 0x00006804000085a7 */ /* 0x000ee400080010ff */
[----:B---3--:R-:W-:Y:S05]  /*9b50*/  @!P0 BRA `(.L_x_152) ;  /* 0xfffffffc00f08947 */ /* 0x008fea000383ffff */
[----:B------:R-:W-:Y:S05]  /*9b60*/  BRA `(.L_x_24) ;  /* 0xffffff80006c7947 */ /* 0x000fea000383ffff */
.L_x_32:
[----:B------:R-:W-:Y:S07]  /*9b70*/  MOV R0, UR9 ;  /* 0x0000000900007c02 */ /* 0x000fee0008000f00 */
.L_x_153:
[----:B-1----:R1:W2:Y:S02]  /*9b80*/  SYNCS.PHASECHK.TRANS64.TRYWAIT P0, [R0+URZ+0x68], R4 ;  /* 0x00006804000075a7 */ /* 0x0022a400080011ff */
[----:B--2---:R-:W-:Y:S05]  /*9b90*/  @!P0 NANOSLEEP.SYNCS 0x989680 ;  /* 0x009896800000895d */ /* 0x004fea0003900000 */
[----:B------:R-:W2:Y:S02]  /*9ba0*/  @!P0 SYNCS.PHASECHK.TRANS64 P0, [R0+URZ+0x68], R4 ;  /* 0x00006804000085a7 */ /* 0x000ea400080010ff */
[----:B--2---:R-:W-:Y:S05]  /*9bb0*/  @!P0 BRA `(.L_x_153) ;  /* 0xfffffffc00f08947 */ /* 0x004fea000383ffff */
[----:B------:R-:W-:Y:S05]  /*9bc0*/  BRA `(.L_x_31) ;  /* 0xffffff88000c7947 */ /* 0x000fea000383ffff */
.L_x_37:
[----:B-1----:R-:W-:-:S07]  /*9bd0*/  MOV R0, UR36 ;  /* 0x0000002400007c02 */ /* 0x002fce0008000f00 */
.L_x_154:
[----:B-1----:R1:W2:Y:S02]  /*9be0*/  SYNCS.PHASECHK.TRANS64.TRYWAIT P0, [R0+URZ+0x120], R3 ;  /* 0x00012003000075a7 */ /* 0x0022a400080011ff */
[----:B--2---:R-:W-:Y:S05]  /*9bf0*/  @!P0 NANOSLEEP.SYNCS 0x989680 ;  /* 0x009896800000895d */ /* 0x004fea0003900000 */
[----:B------:R-:W2:Y:S02]  /*9c00*/  @!P0 SYNCS.PHASECHK.TRANS64 P0, [R0+URZ+0x120], R3 ;  /* 0x00012003000085a7 */ /* 0x000ea400080010ff */
[----:B--2---:R-:W-:Y:S05]  /*9c10*/  @!P0 BRA `(.L_x_154) ;  /* 0xfffffffc00f08947 */ /* 0x004fea000383ffff */
[----:B------:R-:W-:Y:S05]  /*9c20*/  BRA `(.L_x_155) ;  /* 0xffffff8800ec7947 */ /* 0x000fea000383ffff */
.L_x_41:
[----:B------:R-:W-:-:S07]  /*9c30*/  MOV R0, UR4 ;  /* 0x0000000400007c02 */ /* 0x000fce0008000f00 */
.L_x_156:
[----:B-1----:R1:W2:Y:S02]  /*9c40*/  SYNCS.PHASECHK.TRANS64.TRYWAIT P0, [R0+URZ], R2 ;  /* 0x00000002000075a7 */ /* 0x0022a400080011ff */
[----:B--2---:R-:W-:Y:S05]  /*9c50*/  @!P0 NANOSLEEP.SYNCS 0x989680 ;  /* 0x009896800000895d */ /* 0x004fea0003900000 */
[----:B------:R-:W2:Y:S02]  /*9c60*/  @!P0 SYNCS.PHASECHK.TRANS64 P0, [R0+URZ], R2 ;  /* 0x00000002000085a7 */ /* 0x000ea400080010ff */
[----:B--2---:R-:W-:Y:S05]  /*9c70*/  @!P0 BRA `(.L_x_156) ;  /* 0xfffffffc00f08947 */ /* 0x004fea000383ffff */
[----:B------:R-:W-:Y:S05]  /*9c80*/  BRA `(.L_x_157) ;  /* 0xffffff9000847947 */ /* 0x000fea000383ffff */
.L_x_42:
[----:B------:R-:W-:-:S07]  /*9c90*/  MOV R0, UR5 ;  /* 0x0000000500007c02 */ /* 0x000fce0008000f00 */
.L_x_158:
[----:B-1----:R1:W2:Y:S02]  /*9ca0*/  SYNCS.PHASECHK.TRANS64.TRYWAIT P0, [R0+URZ], R2 ;  /* 0x00000002000075a7 */ /* 0x0022a400080011ff */
[----:B--2---:R-:W-:Y:S05]  /*9cb0*/  @!P0 NANOSLEEP.SYNCS 0x989680 ;  /* 0x009896800000895d */ /* 0x004fea0003900000 */
[----:B------:R-:W2:Y:S02]  /*9cc0*/  @!P0 SYNCS.PHASECHK.TRANS64 P0, [R0+URZ], R2 ;  /* 0x00000002000085a7 */ /* 0x000ea400080010ff */
[----:B--2---:R-:W-:Y:S05]  /*9cd0*/  @!P0 BRA `(.L_x_158) ;  /* 0xfffffffc00f08947 */ /* 0x004fea000383ffff */
[----:B------:R-:W-:Y:S05]  /*9ce0*/  BRA `(.L_x_159) ;  /* 0xffffff9000947947 */ /* 0x000fea000383ffff */
.L_x_43:
[----:B------:R-:W-:-:S07]  /*9cf0*/  MOV R0, UR5 ;  /* 0x0000000500007c02 */ /* 0x000fce0008000f00 */
.L_x_160:
[----:B-1----:R1:W2:Y:S02]  /*9d00*/  SYNCS.PHASECHK.TRANS64.TRYWAIT P0, [R0+URZ], R2 ;  /* 0x00000002000075a7 */ /* 0x0022a400080011ff */
[----:B--2---:R-:W-:Y:S05]  /*9d10*/  @!P0 NANOSLEEP.SYNCS 0x989680 ;  /* 0x009896800000895d */ /* 0x004fea0003900000 */
[----:B------:R-:W2:Y:S02]  /*9d20*/  @!P0 SYNCS.PHASECHK.TRANS64 P0, [R0+URZ], R2 ;  /* 0x00000002000085a7 */ /* 0x000ea400080010ff */
[----:B--2---:R-:W-:Y:S05]  /*9d30*/  @!P0 BRA `(.L_x_160) ;  /* 0xfffffffc00f08947 */ /* 0x004fea000383ffff */
[----:B------:R-:W-:Y:S05]  /*9d40*/  BRA `(.L_x_161) ;  /* 0xffffff9000a47947 */ /* 0x000fea000383ffff */
.L_x_44:
[----:B------:R-:W-:-:S07]  /*9d50*/  MOV R0, UR5 ;  /* 0x0000000500007c02 */ /* 0x000fce0008000f00 */
.L_x_162:
[----:B-1----:R1:W2:Y:S02]  /*9d60*/  SYNCS.PHASECHK.TRANS64.TRYWAIT P0, [R0+URZ], R2 ;  /* 0x00000002000075a7 */ /* 0x0022a400080011ff */
[----:B--2---:R-:W-:Y:S05]  /*9d70*/  @!P0 NANOSLEEP.SYNCS 0x989680 ;  /* 0x009896800000895d */ /* 0x004fea0003900000 */
[----:B------:R-:W2:Y:S02]  /*9d80*/  @!P0 SYNCS.PHASECHK.TRANS64 P0, [R0+URZ], R2 ;  /* 0x00000002000085a7 */ /* 0x000ea400080010ff */
[----:B--2---:R-:W-:Y:S05]  /*9d90*/  @!P0 BRA `(.L_x_162) ;  /* 0xfffffffc00f08947 */ /* 0x004fea000383ffff */
[----:B------:R-:W-:Y:S05]  /*9da0*/  BRA `(.L_x_163) ;  /* 0xffffff9000b47947 */ /* 0x000fea000383ffff */
.L_x_45:
[----:B------:R-:W-:-:S07]  /*9db0*/  MOV R0, UR5 ;  /* 0x0000000500007c02 */ /* 0x000fce0008000f00 */
.L_x_164:
[----:B-1----:R1:W2:Y:S02]  /*9dc0*/  SYNCS.PHASECHK.TRANS64.TRYWAIT P0, [R0+URZ], R2 ;  /* 0x00000002000075a7 */ /* 0x0022a400080011ff */
[----:B--2---:R-:W-:Y:S05]  /*9dd0*/  @!P0 NANOSLEEP.SYNCS 0x989680 ;  /* 0x009896800000895d */ /* 0x004fea0003900000 */
[----:B------:R-:W2:Y:S02]  /*9de0*/  @!P0 SYNCS.PHASECHK.TRANS64 P0, [R0+URZ], R2 ;  /* 0x00000002000085a7 */ /* 0x000ea400080010ff */
[----:B--2---:R-:W-:Y:S05]  /*9df0*/  @!P0 BRA `(.L_x_164) ;  /* 0xfffffffc00f08947 */ /* 0x004fea000383ffff */
[----:B------:R-:W-:Y:S05]  /*9e00*/  BRA `(.L_x_165) ;  /* 0xffffff9000c47947 */ /* 0x000fea000383ffff */
.L_x_46:
[----:B------:R-:W-:-:S07]  /*9e10*/  MOV R0, UR5 ;  /* 0x0000000500007c02 */ /* 0x000fce0008000f00 */
.L_x_166:
[----:B-1----:R1:W2:Y:S02]  /*9e20*/  SYNCS.PHASECHK.TRANS64.TRYWAIT P0, [R0+URZ], R2 ;  /* 0x00000002000075a7 */ /* 0x0022a400080011ff */
[----:B--2---:R-:W-:Y:S05]  /*9e30*/  @!P0 NANOSLEEP.SYNCS 0x989680 ;  /* 0x009896800000895d */ /* 0x004fea0003900000 */
[----:B------:R-:W2:Y:S02]  /*9e40*/  @!P0 SYNCS.PHASECHK.TRANS64 P0, [R0+URZ], R2 ;  /* 0x00000002000085a7 */ /* 0x000ea400080010ff */
[----:B--2---:R-:W-:Y:S05]  /*9e50*/  @!P0 BRA `(.L_x_166) ;  /* 0xfffffffc00f08947 */ /* 0x004fea000383ffff */
[----:B------:R-:W-:Y:S05]  /*9e60*/  BRA `(.L_x_167) ;  /* 0xffffff9000d47947 */ /* 0x000fea000383ffff */
.L_x_47:
[----:B------:R-:W-:-:S07]  /*9e70*/  MOV R0, UR5 ;  /* 0x0000000500007c02 */ /* 0x000fce0008000f00 */
.L_x_168:
[----:B-1----:R1:W2:Y:S02]  /*9e80*/  SYNCS.PHASECHK.TRANS64.TRYWAIT P0, [R0+URZ], R2 ;  /* 0x00000002000075a7 */ /* 0x0022a400080011ff */
[----:B--2---:R-:W-:Y:S05]  /*9e90*/  @!P0 NANOSLEEP.SYNCS 0x989680 ;  /* 0x009896800000895d */ /* 0x004fea0003900000 */
[----:B------:R-:W2:Y:S02]  /*9ea0*/  @!P0 SYNCS.PHASECHK.TRANS64 P0, [R0+URZ], R2 ;  /* 0x00000002000085a7 */ /* 0x000ea400080010ff */
[----:B--2---:R-:W-:Y:S05]  /*9eb0*/  @!P0 BRA `(.L_x_168) ;  /* 0xfffffffc00f08947 */ /* 0x004fea000383ffff */
[----:B------:R-:W-:Y:S05]  /*9ec0*/  BRA `(.L_x_169) ;  /* 0xffffff9000e47947 */ /* 0x000fea000383ffff */
.L_x_48:
[----:B------:R-:W-:-:S07]  /*9ed0*/  MOV R0, UR5 ;  /* 0x0000000500007c02 */ /* 0x000fce0008000f00 */
.L_x_170:
[----:B-1----:R1:W2:Y:S02]  /*9ee0*/  SYNCS.PHASECHK.TRANS64.TRYWAIT P0, [R0+URZ], R2 ;  /* 0x00000002000075a7 */ /* 0x0022a400080011ff */
[----:B--2---:R-:W-:Y:S05]  /*9ef0*/  @!P0 NANOSLEEP.SYNCS 0x989680 ;  /* 0x009896800000895d */ /* 0x004fea0003900000 */
[----:B------:R-:W2:Y:S02]  /*9f00*/  @!P0 SYNCS.PHASECHK.TRANS64 P0, [R0+URZ], R2 ;  /* 0x00000002000085a7 */ /* 0x000ea400080010ff */
[----:B--2---:R-:W-:Y:S05]  /*9f10*/  @!P0 BRA `(.L_x_170) ;  /* 0xfffffffc00f08947 */ /* 0x004fea000383ffff */
[----:B------:R-:W-:Y:S05]  /*9f20*/  BRA `(.L_x_171) ;  /* 0xffffff9000f47947 */ /* 0x000fea000383ffff */
.L_x_49:
[----:B------:R-:W-:-:S07]  /*9f30*/  MOV R0, UR5 ;  /* 0x0000000500007c02 */ /* 0x000fce0008000f00 */
.L_x_172:
[----:B-1----:R1:W2:Y:S02]  /*9f40*/  SYNCS.PHASECHK.TRANS64.TRYWAIT P0, [R0+URZ], R2 ;  /* 0x00000002000075a7 */ /* 0x0022a400080011ff */
[----:B--2---:R-:W-:Y:S05]  /*9f50*/  @!P0 NANOSLEEP.SYNCS 0x989680 ;  /* 0x009896800000895d */ /* 0x004fea0003900000 */
[----:B------:R-:W2:Y:S02]  /*9f60*/  @!P0 SYNCS.PHASECHK.TRANS64 P0, [R0+URZ], R2 ;  /* 0x00000002000085a7 */ /* 0x000ea400080010ff */
[----:B--2---:R-:W-:Y:S05]  /*9f70*/  @!P0 BRA `(.L_x_172) ;  /* 0xfffffffc00f08947 */ /* 0x004fea000383ffff */
[----:B------:R-:W-:Y:S05]  /*9f80*/  BRA `(.L_x_173) ;  /* 0xffffff9400047947 */ /* 0x000fea000383ffff */
.L_x_50:
[----:B------:R-:W-:-:S07]  /*9f90*/  MOV R0, UR5 ;  /* 0x0000000500007c02 */ /* 0x000fce0008000f00 */
.L_x_174:
[----:B-1----:R1:W2:Y:S02]  /*9fa0*/  SYNCS.PHASECHK.TRANS64.TRYWAIT P0, [R0+URZ], R2 ;  /* 0x00000002000075a7 */ /* 0x0022a400080011ff */
[----:B--2---:R-:W-:Y:S05]  /*9fb0*/  @!P0 NANOSLEEP.SYNCS 0x989680 ;  /* 0x009896800000895d */ /* 0x004fea0003900000 */
[----:B------:R-:W2:Y:S02]  /*9fc0*/  @!P0 SYNCS.PHASECHK.TRANS64 P0, [R0+URZ], R2 ;  /* 0x00000002000085a7 */ /* 0x000ea400080010ff */
[----:B--2---:R-:W-:Y:S05]  /*9fd0*/  @!P0 BRA `(.L_x_174) ;  /* 0xfffffffc00f08947 */ /* 0x004fea000383ffff */
[----:B------:R-:W-:Y:S05]  /*9fe0*/  BRA `(.L_x_175) ;  /* 0xffffff9400147947 */ /* 0x000fea000383ffff */
.L_x_51:
[----:B------:R-:W-:-:S07]  /*9ff0*/  MOV R0, UR5 ;  /* 0x0000000500007c02 */ /* 0x000fce0008000f00 */
.L_x_176:
[----:B-1----:R1:W2:Y:S02]  /*a000*/  SYNCS.PHASECHK.TRANS64.TRYWAIT P0, [R0+URZ], R2 ;  /* 0x00000002000075a7 */ /* 0x0022a400080011ff */
[----:B--2---:R-:W-:Y:S05]  /*a010*/  @!P0 NANOSLEEP.SYNCS 0x989680 ;  /* 0x009896800000895d */ /* 0x004fea0003900000 */
[----:B------:R-:W2:Y:S02]  /*a020*/  @!P0 SYNCS.PHASECHK.TRANS64 P0, [R0+URZ], R2 ;  /* 0x00000002000085a7 */ /* 0x000ea400080010ff */
[----:B--2---:R-:W-:Y:S05]  /*a030*/  @!P0 BRA `(.L_x_176) ;  /* 0xfffffffc00f08947 */ /* 0x004fea000383ffff */
[----:B------:R-:W-:Y:S05]  /*a040*/  BRA `(.L_x_177) ;  /* 0xffffff9400247947 */ /* 0x000fea000383ffff */
.L_x_52:
[----:B------:R-:W-:-:S07]  /*a050*/  MOV R0, UR5 ;  /* 0x0000000500007c02 */ /* 0x000fce0008000f00 */
.L_x_178:
[----:B-1----:R1:W2:Y:S02]  /*a060*/  SYNCS.PHASECHK.TRANS64.TRYWAIT P0, [R0+URZ], R2 ;  /* 0x00000002000075a7 */ /* 0x0022a400080011ff */
[----:B--2---:R-:W-:Y:S05]  /*a070*/  @!P0 NANOSLEEP.SYNCS 0x989680 ;  /* 0x009896800000895d */ /* 0x004fea0003900000 */
[----:B------:R-:W2:Y:S02]  /*a080*/  @!P0 SYNCS.PHASECHK.TRANS64 P0, [R0+URZ], R2 ;  /* 0x00000002000085a7 */ /* 0x000ea400080010ff */
[----:B--2---:R-:W-:Y:S05]  /*a090*/  @!P0 BRA `(.L_x_178) ;  /* 0xfffffffc00f08947 */ /* 0x004fea000383ffff */
[----:B------:R-:W-:Y:S05]  /*a0a0*/  BRA `(.L_x_179) ;  /* 0xffffff9400347947 */ /* 0x000fea000383ffff */
.L_x_55:
[----:B------:R-:W-:-:S07]  /*a0b0*/  MOV R4, UR4 ;  /* 0x0000000400047c02 */ /* 0x000fce0008000f00 */
.L_x_180:
[----:B--2---:R2:W3:Y:S02]  /*a0c0*/  SYNCS.PHASECHK.TRANS64.TRYWAIT P1, [R4+URZ+0x128], R6 ;  /* 0x00012806040075a7 */ /* 0x0044e400080211ff */
[----:B---3--:R-:W-:Y:S05]  /*a0d0*/  @!P1 NANOSLEEP.SYNCS 0x989680 ;  /* 0x009896800000995d */ /* 0x008fea0003900000 */
[----:B------:R-:W3:Y:S02]  /*a0e0*/  @!P1 SYNCS.PHASECHK.TRANS64 P1, [R4+URZ+0x128], R6 ;  /* 0x00012806040095a7 */ /* 0x000ee400080210ff */
[----:B---3--:R-:W-:Y:S05]  /*a0f0*/  @!P1 BRA `(.L_x_180) ;  /* 0xfffffffc00f09947 */ /* 0x008fea000383ffff */
[----:B------:R-:W-:Y:S05]  /*a100*/  BRA `(.L_x_181) ;  /* 0xffffff9400a47947 */ /* 0x000fea000383ffff */
.L_x_56:
[----:B--2---:R-:W-:-:S07]  /*a110*/  MOV R4, UR4 ;  /* 0x0000000400047c02 */ /* 0x004fce0008000f00 */
.L_x_182:
[----:B--2---:R2:W3:Y:S02]  /*a120*/  SYNCS.PHASECHK.TRANS64.TRYWAIT P1, [R4+URZ+0x120], R5 ;  /* 0x00012005040075a7 */ /* 0x0044e400080211ff */
[----:B---3--:R-:W-:Y:S05]  /*a130*/  @!P1 NANOSLEEP.SYNCS 0x989680 ;  /* 0x009896800000995d */ /* 0x008fea0003900000 */
[----:B------:R-:W3:Y:S02]  /*a140*/  @!P1 SYNCS.PHASECHK.TRANS64 P1, [R4+URZ+0x120], R5 ;  /* 0x00012005040095a7 */ /* 0x000ee400080210ff */
[----:B---3--:R-:W-:Y:S05]  /*a150*/  @!P1 BRA `(.L_x_182) ;  /* 0xfffffffc00f09947 */ /* 0x008fea000383ffff */
[----:B------:R-:W-:Y:S05]  /*a160*/  BRA `(.L_x_183) ;  /* 0xffffff9400ac7947 */ /* 0x000fea000383ffff */
.L_x_66:
[----:B--2---:R-:W-:-:S04]  /*a170*/  MOV R5, UR5 ;  /* 0x0000000500057c02 */ /* 0x004fc80008000f00 */
[----:B------:R2:W3:Y:S03]  /*a180*/  SYNCS.PHASECHK.TRANS64.TRYWAIT P0, [R5+URZ+0x8], R6 ;  /* 0x00000806050075a7 */ /* 0x0004e600080011ff */
[----:B---3--:R-:W-:Y:S05]  /*a190*/  @!P0 NANOSLEEP.SYNCS 0x989680 ;  /* 0x009896800000895d */ /* 0x008fea0003900000 */
[----:B------:R-:W3:Y:S02]  /*a1a0*/  @!P0 SYNCS.PHASECHK.TRANS64 P0, [R5+URZ+0x8], R6 ;  /* 0x00000806050085a7 */ /* 0x000ee400080010ff */
[----:B---3--:R-:W-:Y:S05]  /*a1b0*/  @!P0 BRA `(.L_x_66) ;  /* 0xfffffffc00ec8947 */ /* 0x008fea000383ffff */
[----:B------:R-:W-:Y:S05]  /*a1c0*/  BRA `(.L_x_65) ;  /* 0xffffff9800787947 */ /* 0x000fea000383ffff */
.L_x_68:
[----:B------:R-:W-:Y:S01]  /*a1d0*/  BSSY B0, `(.L_x_184) ;  /* 0x0000006000007945 */ /* 0x000fe20003800000 */
[----:B------:R-:W-:-:S07]  /*a1e0*/  MOV R15, 0xffffffff ;  /* 0xffffffff000f7802 */ /* 0x000fce0000000f00 */
[----:B-12--5:R-:W-:Y:S05]  /*a1f0*/  WARPSYNC.COLLECTIVE R15, `(.L_x_185) ;  /* 0x000000000f0c7348 */ /* 0x026fea0003c00000 */
[----:B------:R-:W-:Y:S02]  /*a200*/  ELECT P6, UR79, PT ;  /* 0x00000000004f782f */ /* 0x000fe400038c0000 */
[----:B------:R-:W-:Y:S01]  /*a210*/  MOV R14, UR79 ;  /* 0x0000004f000e7c02 */ /* 0x000fe20008000f00 */
[----:B-12--5:R-:W-:Y:S10]  /*a220*/  ENDCOLLECTIVE ;  /* 0x000000000000791b */ /* 0x026ff40003800000 */
.L_x_185:
[----:B------:R-:W-:Y:S05]  /*a230*/  BSYNC B0 ;  /* 0x0000000000007941 */ /* 0x000fea0003800000 */
.L_x_184:
[----:B------:R-:W-:Y:S05]  /*a240*/  BRA `(.L_x_186) ;  /* 0xffffff9800a87947 */ /* 0x000fea000383ffff */
.L_x_70:
[----:B--2---:R-:W-:-:S04]  /*a250*/  MOV R3, UR5 ;  /* 0x0000000500037c02 */ /* 0x004fc80008000f00 */
[----:B------:R2:W3:Y:S03]  /*a260*/  SYNCS.PHASECHK.TRANS64.TRYWAIT P0, [R3+URZ+0x8], R4 ;  /* 0x00000804030075a7 */ /* 0x0004e600080011ff */
[----:B---3--:R-:W-:Y:S05]  /*a270*/  @!P0 NANOSLEEP.SYNCS 0x989680 ;  /* 0x009896800000895d */ /* 0x008fea0003900000 */
[----:B------:R-:W3:Y:S02]  /*a280*/  @!P0 SYNCS.PHASECHK.TRANS64 P0, [R3+URZ+0x8], R4 ;  /* 0x00000804030085a7 */ /* 0x000ee400080010ff */
[----:B---3--:R-:W-:Y:S05]  /*a290*/  @!P0 BRA `(.L_x_70) ;  /* 0xfffffffc00ec8947 */ /* 0x008fea000383ffff */
[----:B------:R-:W-:Y:S05]  /*a2a0*/  BRA `(.L_x_69) ;  /* 0xffffff9800ac7947 */ /* 0x000fea000383ffff */
.L_x_71:
[----:B------:R-:W-:-:S07]  /*a2b0*/  MOV R4, UR20 ;  /* 0x0000001400047c02 */ /* 0x000fce0008000f00 */
.L_x_187:
[----:B-1----:R1:W2:Y:S02]  /*a2c0*/  SYNCS.PHASECHK.TRANS64.TRYWAIT P0, [R4+URZ+0x120], R5 ;  /* 0x00012005040075a7 */ /* 0x0022a400080011ff */
[----:B--2---:R-:W-:Y:S05]  /*a2d0*/  @!P0 NANOSLEEP.SYNCS 0x989680 ;  /* 0x009896800000895d */ /* 0x004fea0003900000 */
[----:B------:R-:W2:Y:S02]  /*a2e0*/  @!P0 SYNCS.PHASECHK.TRANS64 P0, [R4+URZ+0x120], R5 ;  /* 0x00012005040085a7 */ /* 0x000ea400080010ff */
[----:B--2---:R-:W-:Y:S05]  /*a2f0*/  @!P0 BRA `(.L_x_187) ;  /* 0xfffffffc00f08947 */ /* 0x004fea000383ffff */
[----:B------:R-:W-:Y:S05]  /*a300*/  BRA `(.L_x_188) ;  /* 0xffffff9c00ac7947 */ /* 0x000fea000383ffff */
.L_x_73:
[----:B------:R-:W-:-:S07]  /*a310*/  MOV R4, UR25 ;  /* 0x0000001900047c02 */ /* 0x000fce0008000f00 */
.L_x_189:
[----:B-1----:R1:W2:Y:S02]  /*a320*/  SYNCS.PHASECHK.TRANS64.TRYWAIT P0, [R4+URZ+0x140], R5 ;  /* 0x00014005040075a7 */ /* 0x0022a400080011ff */
[----:B--2---:R-:W-:Y:S05]  /*a330*/  @!P0 NANOSLEEP.SYNCS 0x989680 ;  /* 0x009896800000895d */ /* 0x004fea0003900000 */
[----:B------:R-:W2:Y:S02]  /*a340*/  @!P0 SYNCS.PHASECHK.TRANS64 P0, [R4+URZ+0x140], R5 ;  /* 0x00014005040085a7 */ /* 0x000ea400080010ff */
[----:B--2---:R-:W-:Y:S05]  /*a350*/  @!P0 BRA `(.L_x_189) ;  /* 0xfffffffc00f08947 */ /* 0x004fea000383ffff */
[----:B------:R-:W-:Y:S05]  /*a360*/  BRA `(.L_x_72) ;  /* 0xffffff9c00cc7947 */ /* 0x000fea000383ffff */
.L_x_77:
[----:B-1----:R-:W-:Y:S07]  /*a370*/  MOV R4, UR18 ;  /* 0x0000001200047c02 */ /* 0x002fee0008000f00 */
.L_x_190:
[----:B-1----:R1:W2:Y:S02]  /*a380*/  SYNCS.PHASECHK.TRANS64.TRYWAIT P0, [R4+URZ], R6 ;  /* 0x00000006040075a7 */ /* 0x0022a400080011ff */
[----:B--2---:R-:W-:Y:S05]  /*a390*/  @!P0 NANOSLEEP.SYNCS 0x989680 ;  /* 0x009896800000895d */ /* 0x004fea0003900000 */
[----:B------:R-:W2:Y:S02]  /*a3a0*/  @!P0 SYNCS.PHASECHK.TRANS64 P0, [R4+URZ], R6 ;  /* 0x00000006040085a7 */ /* 0x000ea400080010ff */
[----:B--2---:R-:W-:Y:S05]  /*a3b0*/  @!P0 BRA `(.L_x_190) ;  /* 0xfffffffc00f08947 */ /* 0x004fea000383ffff */
[----:B------:R-:W-:Y:S05]  /*a3c0*/  BRA `(.L_x_76) ;  /* 0xffffff9c00f07947 */ /* 0x000fea000383ffff */
.L_x_81:
[----:B--2---:R-:W-:-:S07]  /*a3d0*/  MOV R0, UR4 ;  /* 0x0000000400007c02 */ /* 0x004fce0008000f00 */
.L_x_191:
[----:B--2---:R2:W3:Y:S02]  /*a3e0*/  SYNCS.PHASECHK.TRANS64.TRYWAIT P0, [R0+URZ], R2 ;  /* 0x00000002000075a7 */ /* 0x0044e400080011ff */
[----:B---3--:R-:W-:Y:S05]  /*a3f0*/  @!P0 NANOSLEEP.SYNCS 0x989680 ;  /* 0x009896800000895d */ /* 0x008fea0003900000 */
[----:B------:R-:W3:Y:S02]  /*a400*/  @!P0 SYNCS.PHASECHK.TRANS64 P0, [R0+URZ], R2 ;  /* 0x00000002000085a7 */ /* 0x000ee400080010ff */
[----:B---3--:R-:W-:Y:S05]  /*a410*/  @!P0 BRA `(.L_x_191) ;  /* 0xfffffffc00f08947 */ /* 0x008fea000383ffff */
[----:B------:R-:W-:Y:S05]  /*a420*/  BRA `(.L_x_192) ;  /* 0xffffffa000f87947 */ /* 0x000fea000383ffff */
.L_x_84:
[----:B------:R-:W-:-:S07]  /*a430*/  MOV R0, UR20 ;  /* 0x0000001400007c02 */ /* 0x000fce0008000f00 */
.L_x_193:
[----:B--2---:R2:W3:Y:S02]  /*a440*/  SYNCS.PHASECHK.TRANS64.TRYWAIT P1, [R0+URZ+0x150], R2 ;  /* 0x00015002000075a7 */ /* 0x0044e400080211ff */
[----:B---3--:R-:W-:Y:S05]  /*a450*/  @!P1 NANOSLEEP.SYNCS 0x989680 ;  /* 0x009896800000995d */ /* 0x008fea0003900000 */
[----:B------:R-:W3:Y:S02]  /*a460*/  @!P1 SYNCS.PHASECHK.TRANS64 P1, [R0+URZ+0x150], R2 ;  /* 0x00015002000095a7 */ /* 0x000ee400080210ff */
[----:B---3--:R-:W-:Y:S05]  /*a470*/  @!P1 BRA `(.L_x_193) ;  /* 0xfffffffc00f09947 */ /* 0x008fea000383ffff */
[----:B------:R-:W-:Y:S05]  /*a480*/  BRA `(.L_x_194) ;  /* 0xffffffa400447947 */ /* 0x000fea000383ffff */
.L_x_89:
[----:B------:R-:W-:Y:S07]  /*a490*/  MOV R0, UR42 ;  /* 0x0000002a00007c02 */ /* 0x000fee0008000f00 */
.L_x_195:
[----:B-1----:R1:W2:Y:S02]  /*a4a0*/  SYNCS.PHASECHK.TRANS64.TRYWAIT P0, [R0+URZ+0x120], R2 ;  /* 0x00012002000075a7 */ /* 0x0022a400080011ff */
[----:B--2---:R-:W-:Y:S05]  /*a4b0*/  @!P0 NANOSLEEP.SYNCS 0x989680 ;  /* 0x009896800000895d */ /* 0x004fea0003900000 */
[----:B------:R-:W2:Y:S02]  /*a4c0*/  @!P0 SYNCS.PHASECHK.TRANS64 P0, [R0+URZ+0x120], R2 ;  /* 0x00012002000085a7 */ /* 0x000ea400080010ff */
[----:B--2---:R-:W-:Y:S05]  /*a4d0*/  @!P0 BRA `(.L_x_195) ;  /* 0xfffffffc00f08947 */ /* 0x004fea000383ffff */
[----:B------:R-:W-:Y:S05]  /*a4e0*/  BRA `(.L_x_196) ;  /* 0xffffffa800a07947 */ /* 0x000fea000383ffff */
.L_x_92:
[----:B------:R-:W-:Y:S07]  /*a4f0*/  MOV R0, UR42 ;  /* 0x0000002a00007c02 */ /* 0x000fee0008000f00 */
.L_x_197:
[----:B-1----:R1:W2:Y:S02]  /*a500*/  SYNCS.PHASECHK.TRANS64.TRYWAIT P2, [R0+URZ+0x118], R2 ;  /* 0x00011802000075a7 */ /* 0x0022a400080411ff */
[----:B--2---:R-:W-:Y:S05]  /*a510*/  @!P2 NANOSLEEP.SYNCS 0x989680 ;  /* 0x009896800000a95d */ /* 0x004fea0003900000 */
[----:B------:R-:W2:Y:S02]  /*a520*/  @!P2 SYNCS.PHASECHK.TRANS64 P2, [R0+URZ+0x118], R2 ;  /* 0x000118020000a5a7 */ /* 0x000ea400080410ff */
[----:B--2---:R-:W-:Y:S05]  /*a530*/  @!P2 BRA `(.L_x_197) ;  /* 0xfffffffc00f0a947 */ /* 0x004fea000383ffff */
[----:B------:R-:W-:Y:S05]  /*a540*/  BRA `(.L_x_91) ;  /* 0xffffffb000047947 */ /* 0x000fea000383ffff */
.L_x_95:
[----:B------:R-:W-:Y:S07]  /*a550*/  MOV R2, UR42 ;  /* 0x0000002a00027c02 */ /* 0x000fee0008000f00 */
.L_x_198:
[----:B-1----:R1:W2:Y:S02]  /*a560*/  SYNCS.PHASECHK.TRANS64.TRYWAIT P1, [R2+URZ+0xf0], R8 ;  /* 0x0000f008020075a7 */ /* 0x0022a400080211ff */
[----:B--2---:R-:W-:Y:S05]  /*a570*/  @!P1 NANOSLEEP.SYNCS 0x989680 ;  /* 0x009896800000995d */ /* 0x004fea0003900000 */
[----:B------:R-:W2:Y:S02]  /*a580*/  @!P1 SYNCS.PHASECHK.TRANS64 P1, [R2+URZ+0xf0], R8 ;  /* 0x0000f008020095a7 */ /* 0x000ea400080210ff */
[----:B--2---:R-:W-:Y:S05]  /*a590*/  @!P1 BRA `(.L_x_198) ;  /* 0xfffffffc00f09947 */ /* 0x004fea000383ffff */
[----:B------:R-:W-:Y:S05]  /*a5a0*/  BRA `(.L_x_199) ;  /* 0xffffffb000b87947 */ /* 0x000fea000383ffff */
.L_x_96:
[----:B------:R-:W-:Y:S07]  /*a5b0*/  MOV R2, UR42 ;  /* 0x0000002a00027c02 */ /* 0x000fee0008000f00 */
.L_x_200:
[----:B-1----:R1:W2:Y:S02]  /*a5c0*/  SYNCS.PHASECHK.TRANS64.TRYWAIT P1, [R2+URZ+0xf8], R8 ;  /* 0x0000f808020075a7 */ /* 0x0022a400080211ff */
[----:B--2---:R-:W-:Y:S05]  /*a5d0*/  @!P1 NANOSLEEP.SYNCS 0x989680 ;  /* 0x009896800000995d */ /* 0x004fea0003900000 */
[----:B------:R-:W2:Y:S02]  /*a5e0*/  @!P1 SYNCS.PHASECHK.TRANS64 P1, [R2+URZ+0xf8], R8 ;  /* 0x0000f808020095a7 */ /* 0x000ea400080210ff */
[----:B--2---:R-:W-:Y:S05]  /*a5f0*/  @!P1 BRA `(.L_x_200) ;  /* 0xfffffffc00f09947 */ /* 0x004fea000383ffff */
[----:B------:R-:W-:Y:S05]  /*a600*/  BRA `(.L_x_201) ;  /* 0xffffffb4001c7947 */ /* 0x000fea000383ffff */
.L_x_97:
[----:B------:R-:W-:Y:S07]  /*a610*/  MOV R2, UR42 ;  /* 0x0000002a00027c02 */ /* 0x000fee0008000f00 */
.L_x_202:
[----:B-1----:R1:W2:Y:S02]  /*a620*/  SYNCS.PHASECHK.TRANS64.TRYWAIT P1, [R2+URZ+0x100], R8 ;  /* 0x00010008020075a7 */ /* 0x0022a400080211ff */
[----:B--2---:R-:W-:Y:S05]  /*a630*/  @!P1 NANOSLEEP.SYNCS 0x989680 ;  /* 0x009896800000995d */ /* 0x004fea0003900000 */
[----:B------:R-:W2:Y:S02]  /*a640*/  @!P1 SYNCS.PHASECHK.TRANS64 P1, [R2+URZ+0x100], R8 ;  /* 0x00010008020095a7 */ /* 0x000ea400080210ff */
[----:B--2---:R-:W-:Y:S05]  /*a650*/  @!P1 BRA `(.L_x_202) ;  /* 0xfffffffc00f09947 */ /* 0x004fea000383ffff */
[----:B------:R-:W-:Y:S05]  /*a660*/  BRA `(.L_x_203) ;  /* 0xffffffb400847947 */ /* 0x000fea000383ffff */
.L_x_98:
[----:B------:R-:W-:Y:S07]  /*a670*/  MOV R0, UR42 ;  /* 0x0000002a00007c02 */ /* 0x000fee0008000f00 */
.L_x_204:
[----:B-1----:R1:W2:Y:S02]  /*a680*/  SYNCS.PHASECHK.TRANS64.TRYWAIT P0, [R0+URZ+0x108], R8 ;  /* 0x00010808000075a7 */ /* 0x0022a400080011ff */
[----:B--2---:R-:W-:Y:S05]  /*a690*/  @!P0 NANOSLEEP.SYNCS 0x989680 ;  /* 0x009896800000895d */ /* 0x004fea0003900000 */
[----:B------:R-:W2:Y:S02]  /*a6a0*/  @!P0 SYNCS.PHASECHK.TRANS64 P0, [R0+URZ+0x108], R8 ;  /* 0x00010808000085a7 */ /* 0x000ea400080010ff */
[----:B--2---:R-:W-:Y:S05]  /*a6b0*/  @!P0 BRA `(.L_x_204) ;  /* 0xfffffffc00f08947 */ /* 0x004fea000383ffff */
[----:B------:R-:W-:Y:S05]  /*a6c0*/  BRA `(.L_x_205) ;  /* 0xffffffb400ec7947 */ /* 0x000fea000383ffff */
.L_x_100:
[----:B------:R-:W-:-:S07]  /*a6d0*/  MOV R0, UR42 ;  /* 0x0000002a00007c02 */ /* 0x000fce0008000f00 */
.L_x_206:
[----:B-1----:R1:W3:Y:S02]  /*a6e0*/  SYNCS.PHASECHK.TRANS64.TRYWAIT P0, [R0+URZ+0xf0], R2 ;  /* 0x0000f002000075a7 */ /* 0x0022e400080011ff */
[----:B---3--:R-:W-:Y:S05]  /*a6f0*/  @!P0 NANOSLEEP.SYNCS 0x989680 ;  /* 0x009896800000895d */ /* 0x008fea0003900000 */
[----:B------:R-:W3:Y:S02]  /*a700*/  @!P0 SYNCS.PHASECHK.TRANS64 P0, [R0+URZ+0xf0], R2 ;  /* 0x0000f002000085a7 */ /* 0x000ee400080010ff */
[----:B---3--:R-:W-:Y:S05]  /*a710*/  @!P0 BRA `(.L_x_206) ;  /* 0xfffffffc00f08947 */ /* 0x008fea000383ffff */
[----:B------:R-:W-:Y:S05]  /*a720*/  BRA `(.L_x_207) ;  /* 0xffffffb800787947 */ /* 0x000fea000383ffff */
.L_x_101:
[----:B-1----:R-:W-:-:S07]  /*a730*/  MOV R0, UR42 ;  /* 0x0000002a00007c02 */ /* 0x002fce0008000f00 */
.L_x_208:
[----:B-1----:R1:W3:Y:S02]  /*a740*/  SYNCS.PHASECHK.TRANS64.TRYWAIT P0, [R0+URZ+0xf8], R2 ;  /* 0x0000f802000075a7 */ /* 0x0022e400080011ff */
[----:B---3--:R-:W-:Y:S05]  /*a750*/  @!P0 NANOSLEEP.SYNCS 0x989680 ;  /* 0x009896800000895d */ /* 0x008fea0003900000 */
[----:B------:R-:W3:Y:S02]  /*a760*/  @!P0 SYNCS.PHASECHK.TRANS64 P0, [R0+URZ+0xf8], R2 ;  /* 0x0000f802000085a7 */ /* 0x000ee400080010ff */
[----:B---3--:R-:W-:Y:S05]  /*a770*/  @!P0 BRA `(.L_x_208) ;  /* 0xfffffffc00f08947 */ /* 0x008fea000383ffff */
[----:B------:R-:W-:Y:S05]  /*a780*/  BRA `(.L_x_209) ;  /* 0xffffffb800687947 */ /* 0x000fea000383ffff */
.L_x_102:
[----:B-1----:R-:W-:-:S07]  /*a790*/  MOV R0, UR42 ;  /* 0x0000002a00007c02 */ /* 0x002fce0008000f00 */
.L_x_210:
[----:B-1----:R1:W3:Y:S02]  /*a7a0*/  SYNCS.PHASECHK.TRANS64.TRYWAIT P0, [R0+URZ+0x100], R2 ;  /* 0x00010002000075a7 */ /* 0x0022e400080011ff */
[----:B---3--:R-:W-:Y:S05]  /*a7b0*/  @!P0 NANOSLEEP.SYNCS 0x989680 ;  /* 0x009896800000895d */ /* 0x008fea0003900000 */
[----:B------:R-:W3:Y:S02]  /*a7c0*/  @!P0 SYNCS.PHASECHK.TRANS64 P0, [R0+URZ+0x100], R2 ;  /* 0x00010002000085a7 */ /* 0x000ee400080010ff */
[----:B---3--:R-:W-:Y:S05]  /*a7d0*/  @!P0 BRA `(.L_x_210) ;  /* 0xfffffffc00f08947 */ /* 0x008fea000383ffff */
[----:B------:R-:W-:Y:S05]  /*a7e0*/  BRA `(.L_x_211) ;  /* 0xffffffb800587947 */ /* 0x000fea000383ffff */
.L_x_104:
[----:B------:R-:W-:Y:S07]  /*a7f0*/  MOV R0, UR44 ;  /* 0x0000002c00007c02 */ /* 0x000fee0008000f00 */
.L_x_212:
[----:B-1----:R1:W2:Y:S02]  /*a800*/  SYNCS.PHASECHK.TRANS64.TRYWAIT P0, [R0+URZ+0x120], R2 ;  /* 0x00012002000075a7 */ /* 0x0022a400080011ff */
[----:B--2---:R-:W-:Y:S05]  /*a810*/  @!P0 NANOSLEEP.SYNCS 0x989680 ;  /* 0x009896800000895d */ /* 0x004fea0003900000 */
[----:B------:R-:W2:Y:S02]  /*a820*/  @!P0 SYNCS.PHASECHK.TRANS64 P0, [R0+URZ+0x120], R2 ;  /* 0x00012002000085a7 */ /* 0x000ea400080010ff */
[----:B--2---:R-:W-:Y:S05]  /*a830*/  @!P0 BRA `(.L_x_212) ;  /* 0xfffffffc00f08947 */ /* 0x004fea000383ffff */
[----:B------:R-:W-:Y:S05]  /*a840*/  BRA `(.L_x_213) ;  /* 0xffffffbc00347947 */ /* 0x000fea000383ffff */
.L_x_115:
[----:B-1----:R-:W-:Y:S04]  /*a850*/  MOV R2, UR44 ;  /* 0x0000002c00027c02 */ /* 0x002fe80008000f00 */
[----:B------:R1:W2:Y:S03]  /*a860*/  SYNCS.PHASECHK.TRANS64.TRYWAIT P1, [R2+URZ+0xd0], R3 ;  /* 0x0000d003020075a7 */ /* 0x0002a600080211ff */
[----:B--2---:R-:W-:Y:S05]  /*a870*/  @!P1 NANOSLEEP.SYNCS 0x989680 ;  /* 0x009896800000995d */ /* 0x004fea0003900000 */
[----:B------:R-:W2:Y:S02]  /*a880*/  @!P1 SYNCS.PHASECHK.TRANS64 P1, [R2+URZ+0xd0], R3 ;  /* 0x0000d003020095a7 */ /* 0x000ea400080210ff */
[----:B--2---:R-:W-:Y:S05]  /*a890*/  @!P1 BRA `(.L_x_115) ;  /* 0xfffffffc00ec9947 */ /* 0x004fea000383ffff */
[----:B------:R-:W-:Y:S05]  /*a8a0*/  BRA `(.L_x_114) ;  /* 0xffffffcc00107947 */ /* 0x000fea000383ffff */
.L_x_117:
[----:B-1----:R1:W4:Y:S02]  /*a8b0*/  SYNCS.PHASECHK.TRANS64.TRYWAIT P0, [R64+URZ+0x130], R0 ;  /* 0x00013000400075a7 */ /* 0x00232400080011ff */
[----:B----4-:R-:W-:Y:S05]  /*a8c0*/  @!P0 NANOSLEEP.SYNCS 0x989680 ;  /* 0x009896800000895d */ /* 0x010fea0003900000 */
[----:B------:R-:W4:Y:S02]  /*a8d0*/  @!P0 SYNCS.PHASECHK.TRANS64 P0, [R64+URZ+0x130], R0 ;  /* 0x00013000400085a7 */ /* 0x000f2400080010ff */
[----:B----4-:R-:W-:Y:S05]  /*a8e0*/  @!P0 BRA `(.L_x_117) ;  /* 0xfffffffc00f08947 */ /* 0x010fea000383ffff */
[----:B------:R-:W-:Y:S05]  /*a8f0*/  BRA `(.L_x_116) ;  /* 0xffffffcc00307947 */ /* 0x000fea000383ffff */
.L_x_126:
[----:B--2---:R2:W3:Y:S02]  /*a900*/  SYNCS.PHASECHK.TRANS64.TRYWAIT P0, [R4+URZ+0xd0], R0 ;  /* 0x0000d000040075a7 */ /* 0x0044e400080011ff */
[----:B---3--:R-:W-:Y:S05]  /*a910*/  @!P0 NANOSLEEP.SYNCS 0x989680 ;  /* 0x009896800000895d */ /* 0x008fea0003900000 */
[----:B------:R-:W3:Y:S02]  /*a920*/  @!P0 SYNCS.PHASECHK.TRANS64 P0, [R4+URZ+0xd0], R0 ;  /* 0x0000d000040085a7 */ /* 0x000ee400080010ff */
[----:B---3--:R-:W-:Y:S05]  /*a930*/  @!P0 BRA `(.L_x_126) ;  /* 0xfffffffc00f08947 */ /* 0x008fea000383ffff */
[----:B------:R-:W-:Y:S05]  /*a940*/  BRA `(.L_x_125) ;  /* 0xffffffd400507947 */ /* 0x000fea000383ffff */
.L_x_134:
[----:B--2---:R2:W3:Y:S02]  /*a950*/  SYNCS.PHASECHK.TRANS64.TRYWAIT P0, [R2+URZ+0xd0], R4 ;  /* 0x0000d004020075a7 */ /* 0x0044e400080011ff */
[----:B---3--:R-:W-:Y:S05]  /*a960*/  @!P0 NANOSLEEP.SYNCS 0x989680 ;  /* 0x009896800000895d */ /* 0x008fea0003900000 */
[----:B------:R-:W3:Y:S02]  /*a970*/  @!P0 SYNCS.PHASECHK.TRANS64 P0, [R2+URZ+0xd0], R4 ;  /* 0x0000d004020085a7 */ /* 0x000ee400080010ff */
[----:B---3--:R-:W-:Y:S05]  /*a980*/  @!P0 BRA `(.L_x_134) ;  /* 0xfffffffc00f08947 */ /* 0x008fea000383ffff */
[----:B------:R-:W-:Y:S05]  /*a990*/  BRA `(.L_x_133) ;  /* 0xffffffdc00747947 */ /* 0x000fea000383ffff */
.L_x_142:
[----:B--2---:R2:W3:Y:S02]  /*a9a0*/  SYNCS.PHASECHK.TRANS64.TRYWAIT P0, [R3+URZ+0xd0], R0 ;  /* 0x0000d000030075a7 */ /* 0x0044e400080011ff */
[----:B---3--:R-:W-:Y:S05]  /*a9b0*/  @!P0 NANOSLEEP.SYNCS 0x989680 ;  /* 0x009896800000895d */ /* 0x008fea0003900000 */
[----:B------:R-:W3:Y:S02]  /*a9c0*/  @!P0 SYNCS.PHASECHK.TRANS64 P0, [R3+URZ+0xd0], R0 ;  /* 0x0000d000030085a7 */ /* 0x000ee400080010ff */
[----:B---3--:R-:W-:Y:S05]  /*a9d0*/  @!P0 BRA `(.L_x_142) ;  /* 0xfffffffc00f08947 */ /* 0x008fea000383ffff */
[----:B------:R-:W-:Y:S05]  /*a9e0*/  BRA `(.L_x_141) ;  /* 0xffffffe400947947 */ /* 0x000fea000383ffff */
        .weak           $__internal_0_$__cuda_sm10x_tcgen05_guardrail_trap_col_being_dealloced_not_returned_by_alloc
        .type           $__internal_0_$__cuda_sm10x_tcgen05_guardrail_trap_col_being_dealloced_not_returned_by_alloc,@function
        .size           $__internal_0_$__cuda_sm10x_tcgen05_guardrail_trap_col_being_dealloced_not_returned_by_alloc,($__internal_1_$__cuda_sm10x_tcgen05_guardrail_trap_phase_invalid_during_alloc - $__internal_0_$__cuda_sm10x_tcgen05_guardrail_trap_col_being_dealloced_not_returned_by_alloc)
$__internal_0_$__cuda_sm10x_tcgen05_guardrail_trap_col_being_dealloced_not_returned_by_alloc:
[----:B------:R-:W-:Y:S05]  /*a9f0*/  BPT.TRAP 0x1 ;  /* 0x000000040000795c */ /* 0x000fea0000300000 */
[----:B------:R-:W-:-:S04]  /*aa00*/  HFMA2 R3, -RZ, RZ, 0, 0 ;  /* 0x00000000ff037431 */ /* 0x000fc800000001ff */
[----:B------:R-:W-:Y:S05]  /*aa10*/  RET.REL.NODEC R2 `(_ZN7cutlass13device_kernelINS_4conv6kernel13ConvUniversalINS1_16ConvProblemShapeILNS1_8OperatorE0ELi3EEENS1_10collective14CollectiveConvINS1_47MainloopSm100TmaUmmaWarpSpecializedImplicitGemmILS5_0ELi13ELi3ELi1ELi2EN4cute5tupleIJNSA_1CILi2EEENSC_ILi1EEESE_EEEEENSB_IJNSC_ILi128EEESH_NSB_IJNSC_ILi64EEEEEEEEENS_10bfloat16_tESL_NSA_8TiledMMAINSA_8MMA_AtomIJNSA_26SM100_MMA_F16BF16_2x1SM_SSISL_SL_fLi128ELi128ELNSA_4UMMA5MajorE0ELSQ_0ELNSP_7ScaleInE0ELSR_0EEEEEENSA_6LayoutINSB_IJSE_SE_SE_EEENSB_IJNSC_ILi0EEESW_SW_EEEEENSB_IJNSA_10UnderscoreESZ_SZ_EEEEENS7_6detail27Sm100ImplicitGemmTileTraitsINSA_25SM100_TMA_2SM_LOAD_IM2COLENSA_14ComposedLayoutINSA_7SwizzleILi3ELi4ELi3EEENSA_18smem_ptr_flag_bitsILi16EEENSU_INSB_IJNSC_ILi8EEESI_EEENSB_IJSI_SE_EEEEEEEvEENS13_INSA_18SM100_TMA_2SM_LOADES1E_vEEEENS_8epilogue10collective18CollectiveEpilogueINS1J_23Sm100TmaWarpSpecializedILi4ELi2ELi16ELb1ELb0EEEJNSB_IJSI_SH_SJ_EEENSB_IJNSU_ISI_SE_EENSU_INSB_IJNSC_ILi16EEESD_EEENSB_IJSE_SI_EEEEEEEESL_NSB_IJNSB_IJllllEEESE_SW_EEESL_S1W_NS1J_6fusion15FusionCallbacksIS1N_NS1X_17LinearCombinationISL_fSL_fLNS_15FloatRoundStyleE2EEES1O_S1U_JEEENSA_5SM1004TMEM4LOAD26SM100_TMEM_LOAD_32dp32b16xENSA_20SM90_TMA_LOAD_IM2COLENS15_INS16_ILi1ELi4ELi3EEES19_NSU_INSB_IJS1A_S1Q_EEENSB_IJS1Q_SE_EEEEEEENSA_39AutoVectorizingCopyWithAssumedAlignmentILi128EEENSA_21SM90_TMA_STORE_IM2COLES2C_S2E_S2E_EEEvvEEEEvNT_6ParamsE) ;  /* 0xffffff5402787950 */ /* 0x000fea0003c3ffff */
        .weak           $__internal_1_$__cuda_sm10x_tcgen05_guardrail_trap_phase_invalid_during_alloc
        .type           $__internal_1_$__cuda_sm10x_tcgen05_guardrail_trap_phase_invalid_during_alloc,@function
        .size           $__internal_1_$__cuda_sm10x_tcgen05_guardrail_trap_phase_invalid_during_alloc,($__internal_2_$__cuda_sm10x_tcgen05_guardrail_trap_unallocated_columns_being_dealloced - $__internal_1_$__cuda_sm10x_tcgen05_guardrail_trap_phase_invalid_during_alloc)
$__internal_1_$__cuda_sm10x_tcgen05_guardrail_trap_phase_invalid_during_alloc:
[----:B------:R-:W-:Y:S05]  /*aa20*/  BPT.TRAP 0x1 ;  /* 0x000000040000795c */ /* 0x000fea0000300000 */
[----:B------:R-:W-:-:S04]  /*aa30*/  MOV R5, 0x0 ;  /* 0x0000000000057802 */ /* 0x000fc80000000f00 */
[----:B------:R-:W-:Y:S05]  /*aa40*/  RET.REL.NODEC R4 `(_ZN7cutlass13device_kernelINS_4conv6kernel13ConvUniversalINS1_16ConvProblemShapeILNS1_8OperatorE0ELi3EEENS1_10collective14CollectiveConvINS1_47MainloopSm100TmaUmmaWarpSpecializedImplicitGemmILS5_0ELi13ELi3ELi1ELi2EN4cute5tupleIJNSA_1CILi2EEENSC_ILi1EEESE_EEEEENSB_IJNSC_ILi128EEESH_NSB_IJNSC_ILi64EEEEEEEEENS_10bfloat16_tESL_NSA_8TiledMMAINSA_8MMA_AtomIJNSA_26SM100_MMA_F16BF16_2x1SM_SSISL_SL_fLi128ELi128ELNSA_4UMMA5MajorE0ELSQ_0ELNSP_7ScaleInE0ELSR_0EEEEEENSA_6LayoutINSB_IJSE_SE_SE_EEENSB_IJNSC_ILi0EEESW_SW_EEEEENSB_IJNSA_10UnderscoreESZ_SZ_EEEEENS7_6detail27Sm100ImplicitGemmTileTraitsINSA_25SM100_TMA_2SM_LOAD_IM2COLENSA_14ComposedLayoutINSA_7SwizzleILi3ELi4ELi3EEENSA_18smem_ptr_flag_bitsILi16EEENSU_INSB_IJNSC_ILi8EEESI_EEENSB_IJSI_SE_EEEEEEEvEENS13_INSA_18SM100_TMA_2SM_LOADES1E_vEEEENS_8epilogue10collective18CollectiveEpilogueINS1J_23Sm100TmaWarpSpecializedILi4ELi2ELi16ELb1ELb0EEEJNSB_IJSI_SH_SJ_EEENSB_IJNSU_ISI_SE_EENSU_INSB_IJNSC_ILi16EEESD_EEENSB_IJSE_SI_EEEEEEEESL_NSB_IJNSB_IJllllEEESE_SW_EEESL_S1W_NS1J_6fusion15FusionCallbacksIS1N_NS1X_17LinearCombinationISL_fSL_fLNS_15FloatRoundStyleE2EEES1O_S1U_JEEENSA_5SM1004TMEM4LOAD26SM100_TMEM_LOAD_32dp32b16xENSA_20SM90_TMA_LOAD_IM2COLENS15_INS16_ILi1ELi4ELi3EEES19_NSU_INSB_IJS1A_S1Q_EEENSB_IJS1Q_SE_EEEEEEENSA_39AutoVectorizingCopyWithAssumedAlignmentILi128EEENSA_21SM90_TMA_STORE_IM2COLES2C_S2E_S2E_EEEvvEEEEvNT_6ParamsE) ;  /* 0xffffff54046c7950 */ /* 0x000fea0003c3ffff */
        .weak           $__internal_2_$__cuda_sm10x_tcgen05_guardrail_trap_unallocated_columns_being_dealloced
        .type           $__internal_2_$__cuda_sm10x_tcgen05_guardrail_trap_unallocated_columns_being_dealloced,@function
        .size           $__internal_2_$__cuda_sm10x_tcgen05_guardrail_trap_unallocated_columns_being_dealloced,(.L_x_215 - $__internal_2_$__cuda_sm10x_tcgen05_guardrail_trap_unallocated_columns_being_dealloced)
$__internal_2_$__cuda_sm10x_tcgen05_guardrail_trap_unallocated_columns_being_dealloced:
[----:B------:R-:W-:Y:S05]  /*aa50*/  BPT.TRAP 0x1 ;  /* 0x000000040000795c */ /* 0x000fea0000300000 */
[----:B------:R-:W-:-:S04]  /*aa60*/  HFMA2 R3, -RZ, RZ, 0, 0 ;  /* 0x00000000ff037431 */ /* 0x000fc800000001ff */
[----:B------:R-:W-:Y:S05]  /*aa70*/  RET.REL.NODEC R2 `(_ZN7cutlass13device_kernelINS_4conv6kernel13ConvUniversalINS1_16ConvProblemShapeILNS1_8OperatorE0ELi3EEENS1_10collective14CollectiveConvINS1_47MainloopSm100TmaUmmaWarpSpecializedImplicitGemmILS5_0ELi13ELi3ELi1ELi2EN4cute5tupleIJNSA_1CILi2EEENSC_ILi1EEESE_EEEEENSB_IJNSC_ILi128EEESH_NSB_IJNSC_ILi64EEEEEEEEENS_10bfloat16_tESL_NSA_8TiledMMAINSA_8MMA_AtomIJNSA_26SM100_MMA_F16BF16_2x1SM_SSISL_SL_fLi128ELi128ELNSA_4UMMA5MajorE0ELSQ_0ELNSP_7ScaleInE0ELSR_0EEEEEENSA_6LayoutINSB_IJSE_SE_SE_EEENSB_IJNSC_ILi0EEESW_SW_EEEEENSB_IJNSA_10UnderscoreESZ_SZ_EEEEENS7_6detail27Sm100ImplicitGemmTileTraitsINSA_25SM100_TMA_2SM_LOAD_IM2COLENSA_14ComposedLayoutINSA_7SwizzleILi3ELi4ELi3EEENSA_18smem_ptr_flag_bitsILi16EEENSU_INSB_IJNSC_ILi8EEESI_EEENSB_IJSI_SE_EEEEEEEvEENS13_INSA_18SM100_TMA_2SM_LOADES1E_vEEEENS_8epilogue10collective18CollectiveEpilogueINS1J_23Sm100TmaWarpSpecializedILi4ELi2ELi16ELb1ELb0EEEJNSB_IJSI_SH_SJ_EEENSB_IJNSU_ISI_SE_EENSU_INSB_IJNSC_ILi16EEESD_EEENSB_IJSE_SI_EEEEEEEESL_NSB_IJNSB_IJllllEEESE_SW_EEESL_S1W_NS1J_6fusion15FusionCallbacksIS1N_NS1X_17LinearCombinationISL_fSL_fLNS_15FloatRoundStyleE2EEES1O_S1U_JEEENSA_5SM1004TMEM4LOAD26SM100_TMEM_LOAD_32dp32b16xENSA_20SM90_TMA_LOAD_IM2COLENS15_INS16_ILi1ELi4ELi3EEES19_NSU_INSB_IJS1A_S1Q_EEENSB_IJS1Q_SE_EEEEEEENSA_39AutoVectorizingCopyWithAssumedAlignmentILi128EEENSA_21SM90_TMA_STORE_IM2COLES2C_S2E_S2E_EEEvvEEEEvNT_6ParamsE) ;  /* 0xffffff5402607950 */ /* 0x000fea0003c3ffff */
.L_x_214:
[----:B------:R-:W-:-:S00]  /*aa80*/  BRA `(.L_x_214) ;  /* 0xfffffffc00fc7947 */ /* 0x000fc0000383ffff */
[----:B------:R-:W-:-:S00]  /*aa90*/  NOP ;  /* 0x0000000000007918 */ /* 0x000fc00000000000 */
        /* <DEDUP_REMOVED lines=14> */
.L_x_215:


//--------------------- .nv.global.init           --------------------------
	.section	.nv.global.init,"aw",@progbits
.nv.global.init:
	.type		$str$29,@object
	.size		$str$29,($str$30 - $str$29)
$str$29:
        /*0000*/ 	.byte	0x28, 0x61, 0x64, 0x64, 0x72, 0x65, 0x73, 0x73, 0x20, 0x26, 0x20, 0x6d, 0x61, 0x73, 0x6b, 0x29
        /*0010*/ 	.byte	0x20, 0x3d, 0x3d, 0x20, 0x30, 0x00
	.type		$str$30,@object
	.size		$str$30,($str$28 - $str$30)
$str$30:
        /*0016*/ 	.byte	0x2f, 0x74, 0x6d, 0x70, 0x2f, 0x63, 0x75, 0x74, 0x6c, 0x61, 0x73, 0x73, 0x5f, 0x73, 0x77, 0x65
        /*0026*/ 	.byte	0x65, 0x70, 0x5f, 0x73, 0x72, 0x63, 0x2f, 0x69, 0x6e, 0x63, 0x6c, 0x75, 0x64, 0x65, 0x2f, 0x63
        /*0036*/ 	.byte	0x75, 0x74, 0x65, 0x2f, 0x70, 0x6f, 0x69, 0x6e, 0x74, 0x65, 0x72, 0x5f, 0x66, 0x6c, 0x61, 0x67
        /*0046*/ 	.byte	0x67, 0x65, 0x64, 0x2e, 0x68, 0x70, 0x70, 0x00
	.type		$str$28,@object
	.size		$str$28,($str$27 - $str$28)
$str$28:
        /*004e*/ 	.byte	0x2f, 0x74, 0x6d, 0x70, 0x2f, 0x63, 0x75, 0x74, 0x6c, 0x61, 0x73, 0x73, 0x5f, 0x73, 0x77, 0x65
        /*005e*/ 	.byte	0x65, 0x70, 0x5f, 0x73, 0x72, 0x63, 0x2f, 0x69, 0x6e, 0x63, 0x6c, 0x75, 0x64, 0x65, 0x2f, 0x63
        /*006e*/ 	.byte	0x75, 0x74, 0x65, 0x2f, 0x61, 0x74, 0x6f, 0x6d, 0x2f, 0x63, 0x6f, 0x70, 0x79, 0x5f, 0x74, 0x72
        /*007e*/ 	.byte	0x61, 0x69, 0x74, 0x73, 0x5f, 0x73, 0x6d, 0x31, 0x30, 0x30, 0x2e, 0x68, 0x70, 0x70, 0x00
	.type		$str$27,@object
	.size		$str$27,(__unnamed_1 - $str$27)
$str$27:
        /*008d*/ 	.byte	0x28, 0x28, 0x75, 0x69, 0x6e, 0x74, 0x33, 0x32, 0x5f, 0x74, 0x28, 0x74, 0x68, 0x72, 0x65, 0x61
        /*009d*/ 	.byte	0x64, 0x49, 0x64, 0x78, 0x2e, 0x78, 0x29, 0x20, 0x2f, 0x20, 0x33, 0x32, 0x29, 0x20, 0x25, 0x20
        /*00ad*/ 	.byte	0x34, 0x29, 0x20, 0x3d, 0x3d, 0x20, 0x28, 0x28, 0x28, 0x74, 0x6d, 0x65, 0x6d, 0x5f, 0x61, 0x64
        /*00bd*/ 	.byte	0x64, 0x72, 0x20, 0x3e, 0x3e, 0x20, 0x31, 0x36, 0x29, 0x20, 0x2f, 0x20, 0x33, 0x32, 0x29, 0x20
        /*00cd*/ 	.byte	0x25, 0x20, 0x34, 0x29, 0x00
	.type		__unnamed_1,@object
	.size		__unnamed_1,(__unnamed_2 - __unnamed_1)
__unnamed_1:
        /*00d2*/ 	.byte	0x61, 0x75, 0x74, 0x6f, 0x20, 0x63, 0x75, 0x74, 0x65, 0x3a, 0x3a, 0x61, 0x73, 0x5f, 0x70, 0x6f
        /* <DEDUP_REMOVED lines=24> */
        /*0262*/ 	.byte	0x43, 0x3c, 0x32, 0x30, 0x34, 0x38, 0x3e, 0x3e, 0x3e, 0x3e, 0x5d, 0x00
	.type		__unnamed_2,@object
	.size		__unnamed_2,(.L_2 - __unnamed_2)
__unnamed_2:
        /* <DEDUP_REMOVED lines=40> */
        /*04ee*/ 	.byte	0x3a, 0x3a, 0x43, 0x3c, 0x30, 0x3e, 0x3e, 0x3e, 0x3e, 0x5d, 0x00
.L_2:


//--------------------- .nv.shared._ZN7cutlass13device_kernelINS_4conv6kernel13ConvUniversalINS1_16ConvProblemShapeILNS1_8OperatorE0ELi3EEENS1_10collective14CollectiveConvINS1_47MainloopSm100TmaUmmaWarpSpecializedImplicitGemmILS5_0ELi13ELi3ELi1ELi2EN4cute5tupleIJNSA_1CILi2EEENSC_ILi1EEESE_EEEEENSB_IJNSC_ILi128EEESH_NSB_IJNSC_ILi64EEEEEEEEENS_10bfloat16_tESL_NSA_8TiledMMAINSA_8MMA_AtomIJNSA_26SM100_MMA_F16BF16_2x1SM_SSISL_SL_fLi128ELi128ELNSA_4UMMA5MajorE0ELSQ_0ELNSP_7ScaleInE0ELSR_0EEEEEENSA_6LayoutINSB_IJSE_SE_SE_EEENSB_IJNSC_ILi0EEESW_SW_EEEEENSB_IJNSA_10UnderscoreESZ_SZ_EEEEENS7_6detail27Sm100ImplicitGemmTileTraitsINSA_25SM100_TMA_2SM_LOAD_IM2COLENSA_14ComposedLayoutINSA_7SwizzleILi3ELi4ELi3EEENSA_18smem_ptr_flag_bitsILi16EEENSU_INSB_IJNSC_ILi8EEESI_EEENSB_IJSI_SE_EEEEEEEvEENS13_INSA_18SM100_TMA_2SM_LOADES1E_vEEEENS_8epilogue10collective18CollectiveEpilogueINS1J_23Sm100TmaWarpSpecializedILi4ELi2ELi16ELb1ELb0EEEJNSB_IJSI_SH_SJ_EEENSB_IJNSU_ISI_SE_EENSU_INSB_IJNSC_ILi16EEESD_EEENSB_IJSE_SI_EEEEEEEESL_NSB_IJNSB_IJllllEEESE_SW_EEESL_S1W_NS1J_6fusion15FusionCallbacksIS1N_NS1X_17LinearCombinationISL_fSL_fLNS_15FloatRoundStyleE2EEES1O_S1U_JEEENSA_5SM1004TMEM4LOAD26SM100_TMEM_LOAD_32dp32b16xENSA_20SM90_TMA_LOAD_IM2COLENS15_INS16_ILi1ELi4ELi3EEES19_NSU_INSB_IJS1A_S1Q_EEENSB_IJS1Q_SE_EEEEEEENSA_39AutoVectorizingCopyWithAssumedAlignmentILi128EEENSA_21SM90_TMA_STORE_IM2COLES2C_S2E_S2E_EEEvvEEEEvNT_6ParamsE --------------------------
	.section	.nv.shared._ZN7cutlass13device_kernelINS_4conv6kernel13ConvUniversalINS1_16ConvProblemShapeILNS1_8OperatorE0ELi3EEENS1_10collective14CollectiveConvINS1_47MainloopSm100TmaUmmaWarpSpecializedImplicitGemmILS5_0ELi13ELi3ELi1ELi2EN4cute5tupleIJNSA_1CILi2EEENSC_ILi1EEESE_EEEEENSB_IJNSC_ILi128EEESH_NSB_IJNSC_ILi64EEEEEEEEENS_10bfloat16_tESL_NSA_8TiledMMAINSA_8MMA_AtomIJNSA_26SM100_MMA_F16BF16_2x1SM_SSISL_SL_fLi128ELi128ELNSA_4UMMA5MajorE0ELSQ_0ELNSP_7ScaleInE0ELSR_0EEEEEENSA_6LayoutINSB_IJSE_SE_SE_EEENSB_IJNSC_ILi0EEESW_SW_EEEEENSB_IJNSA_10UnderscoreESZ_SZ_EEEEENS7_6detail27Sm100ImplicitGemmTileTraitsINSA_25SM100_TMA_2SM_LOAD_IM2COLENSA_14ComposedLayoutINSA_7SwizzleILi3ELi4ELi3EEENSA_18smem_ptr_flag_bitsILi16EEENSU_INSB_IJNSC_ILi8EEESI_EEENSB_IJSI_SE_EEEEEEEvEENS13_INSA_18SM100_TMA_2SM_LOADES1E_vEEEENS_8epilogue10collective18CollectiveEpilogueINS1J_23Sm100TmaWarpSpecializedILi4ELi2ELi16ELb1ELb0EEEJNSB_IJSI_SH_SJ_EEENSB_IJNSU_ISI_SE_EENSU_INSB_IJNSC_ILi16EEESD_EEENSB_IJSE_SI_EEEEEEEESL_NSB_IJNSB_IJllllEEESE_SW_EEESL_S1W_NS1J_6fusion15FusionCallbacksIS1N_NS1X_17LinearCombinationISL_fSL_fLNS_15FloatRoundStyleE2EEES1O_S1U_JEEENSA_5SM1004TMEM4LOAD26SM100_TMEM_LOAD_32dp32b16xENSA_20SM90_TMA_LOAD_IM2COLENS15_INS16_ILi1ELi4ELi3EEES19_NSU_INSB_IJS1A_S1Q_EEENSB_IJS1Q_SE_EEEEEEENSA_39AutoVectorizingCopyWithAssumedAlignmentILi128EEENSA_21SM90_TMA_STORE_IM2COLES2C_S2E_S2E_EEEvvEEEEvNT_6ParamsE,"aw",@nobits
	.sectionflags	@""
	.align	16
	.zero		1024


//--------------------- .nv.shared.reserved.0     --------------------------
	.section	.nv.shared.reserved.0,"aw",@nobits
	.weak		__nv_reservedSMEM_offset_0_alias
	.size		__nv_reservedSMEM_offset_0_alias, 0, 64
	.other		__nv_reservedSMEM_offset_0_alias,@"STO_CUDA_RESERVED_SHARED STV_DEFAULT"
__nv_reservedSMEM_offset_0_alias:
	.zero		0
.nv.shared.reserved.0:
	.zero		64
	.weak		__nv_reservedSMEM_tcgen05_partition
	.type		__nv_reservedSMEM_tcgen05_partition,@object
	.size		__nv_reservedSMEM_tcgen05_partition,(.L_0 - __nv_reservedSMEM_tcgen05_partition)
__nv_reservedSMEM_tcgen05_partition:
	.zero		32
.L_0:


//--------------------- .nv.global                --------------------------
	.section	.nv.global,"aw",@nobits
.nv.global:
	.type		_ZN39_INTERNAL_e65d6b59_4_k_cu_b4f75449_39944cute1_E,@object
	.size		_ZN39_INTERNAL_e65d6b59_4_k_cu_b4f75449_39944cute1_E,(_ZN39_INTERNAL_e65d6b59_4_k_cu_b4f75449_39944cuda3std3__45__cpo6cbeginE - _ZN39_INTERNAL_e65d6b59_4_k_cu_b4f75449_39944cute1_E)
_ZN39_INTERNAL_e65d6b59_4_k_cu_b4f75449_39944cute1_E:
	.zero		1
	.type		_ZN39_INTERNAL_e65d6b59_4_k_cu_b4f75449_39944cuda3std3__45__cpo6cbeginE,@object
	.size		_ZN39_INTERNAL_e65d6b59_4_k_cu_b4f75449_39944cuda3std3__45__cpo6cbeginE,(_ZN39_INTERNAL_e65d6b59_4_k_cu_b4f75449_39944cuda3std3__48in_placeE - _ZN39_INTERNAL_e65d6b59_4_k_cu_b4f75449_39944cuda3std3__45__cpo6cbeginE)
_ZN39_INTERNAL_e65d6b59_4_k_cu_b4f75449_39944cuda3std3__45__cpo6cbeginE:
	.zero		1
	.type		_ZN39_INTERNAL_e65d6b59_4_k_cu_b4f75449_39944cuda3std3__48in_placeE,@object
	.size		_ZN39_INTERNAL_e65d6b59_4_k_cu_b4f75449_39944cuda3std3__48in_placeE,(_ZN39_INTERNAL_e65d6b59_4_k_cu_b4f75449_39944cuda3std6ranges3__45__cpo9iter_moveE - _ZN39_INTERNAL_e65d6b59_4_k_cu_b4f75449_39944cuda3std3__48in_placeE)
_ZN39_INTERNAL_e65d6b59_4_k_cu_b4f75449_39944cuda3std3__48in_placeE:
	.zero		1
	.type		_ZN39_INTERNAL_e65d6b59_4_k_cu_b4f75449_39944cuda3std6ranges3__45__cpo9iter_moveE,@object
	.size		_ZN39_INTERNAL_e65d6b59_4_k_cu_b4f75449_39944cuda3std6ranges3__45__cpo9iter_moveE,(_ZN39_INTERNAL_e65d6b59_4_k_cu_b4f75449_39944cuda3std3__45__cpo5beginE - _ZN39_INTERNAL_e65d6b59_4_k_cu_b4f75449_39944cuda3std6ranges3__45__cpo9iter_moveE)
_ZN39_INTERNAL_e65d6b59_4_k_cu_b4f75449_39944cuda3std6ranges3__45__cpo9iter_moveE:
	.zero		1
	.type		_ZN39_INTERNAL_e65d6b59_4_k_cu_b4f75449_39944cuda3std3__45__cpo5beginE,@object
	.size		_ZN39_INTERNAL_e65d6b59_4_k_cu_b4f75449_39944cuda3std3__45__cpo5beginE,(_ZN39_INTERNAL_e65d6b59_4_k_cu_b4f75449_39944cuda3std3__441_GLOBAL__N__e65d6b59_4_k_cu_b4f75449_39946ignoreE - _ZN39_INTERNAL_e65d6b59_4_k_cu_b4f75449_39944cuda3std3__45__cpo5beginE)
_ZN39_INTERNAL_e65d6b59_4_k_cu_b4f75449_39944cuda3std3__45__cpo5beginE:
	.zero		1
	.type		_ZN39_INTERNAL_e65d6b59_4_k_cu_b4f75449_39944cuda3std3__441_GLOBAL__N__e65d6b59_4_k_cu_b4f75449_39946ignoreE,@object
	.size		_ZN39_INTERNAL_e65d6b59_4_k_cu_b4f75449_39944cuda3std3__441_GLOBAL__N__e65d6b59_4_k_cu_b4f75449_39946ignoreE,(_ZN39_INTERNAL_e65d6b59_4_k_cu_b4f75449_39944cute7productE - _ZN39_INTERNAL_e65d6b59_4_k_cu_b4f75449_39944cuda3std3__441_GLOBAL__N__e65d6b59_4_k_cu_b4f75449_39946ignoreE)
_ZN39_INTERNAL_e65d6b59_4_k_cu_b4f75449_39944cuda3std3__441_GLOBAL__N__e65d6b59_4_k_cu_b4f75449_39946ignoreE:
	.zero		1
	.type		_ZN39_INTERNAL_e65d6b59_4_k_cu_b4f75449_39944cute7productE,@object
	.size		_ZN39_INTERNAL_e65d6b59_4_k_cu_b4f75449_39944cute7productE,(_ZN39_INTERNAL_e65d6b59_4_k_cu_b4f75449_39944cuda3std3__45__cpo3endE - _ZN39_INTERNAL_e65d6b59_4_k_cu_b4f75449_39944cute7productE)
_ZN39_INTERNAL_e65d6b59_4_k_cu_b4f75449_39944cute7productE:
	.zero		1
	.type		_ZN39_INTERNAL_e65d6b59_4_k_cu_b4f75449_39944cuda3std3__45__cpo3endE,@object
	.size		_ZN39_INTERNAL_e65d6b59_4_k_cu_b4f75449_39944cuda3std3__45__cpo3endE,(_ZN39_INTERNAL_e65d6b59_4_k_cu_b4f75449_39944cuda3std3__419piecewise_constructE - _ZN39_INTERNAL_e65d6b59_4_k_cu_b4f75449_39944cuda3std3__45__cpo3endE)
_ZN39_INTERNAL_e65d6b59_4_k_cu_b4f75449_39944cuda3std3__45__cpo3endE:
	.zero		1
	.type		_ZN39_INTERNAL_e65d6b59_4_k_cu_b4f75449_39944cuda3std3__419piecewise_constructE,@object
	.size		_ZN39_INTERNAL_e65d6b59_4_k_cu_b4f75449_39944cuda3std3__419piecewise_constructE,(_ZN39_INTERNAL_e65d6b59_4_k_cu_b4f75449_39944cuda3std3__45__cpo4cendE - _ZN39_INTERNAL_e65d6b59_4_k_cu_b4f75449_39944cuda3std3__419piecewise_constructE)
_ZN39_INTERNAL_e65d6b59_4_k_cu_b4f75449_39944cuda3std3__419piecewise_constructE:
	.zero		1
	.type		_ZN39_INTERNAL_e65d6b59_4_k_cu_b4f75449_39944cuda3std3__45__cpo4cendE,@object
	.size		_ZN39_INTERNAL_e65d6b59_4_k_cu_b4f75449_39944cuda3std3__45__cpo4cendE,(_ZN39_INTERNAL_e65d6b59_4_k_cu_b4f75449_39944cuda3std6ranges3__45__cpo4swapE - _ZN39_INTERNAL_e65d6b59_4_k_cu_b4f75449_39944cuda3std3__45__cpo4cendE)
_ZN39_INTERNAL_e65d6b59_4_k_cu_b4f75449_39944cuda3std3__45__cpo4cendE:
	.zero		1
	.type		_ZN39_INTERNAL_e65d6b59_4_k_cu_b4f75449_39944cuda3std6ranges3__45__cpo4swapE,@object
	.size		_ZN39_INTERNAL_e65d6b59_4_k_cu_b4f75449_39944cuda3std6ranges3__45__cpo4swapE,(.L_10 - _ZN39_INTERNAL_e65d6b59_4_k_cu_b4f75449_39944cuda3std6ranges3__45__cpo4swapE)
_ZN39_INTERNAL_e65d6b59_4_k_cu_b4f75449_39944cuda3std6ranges3__45__cpo4swapE:
	.zero		1
.L_10:


//--------------------- .nv.constant0._ZN7cutlass13device_kernelINS_4conv6kernel13ConvUniversalINS1_16ConvProblemShapeILNS1_8OperatorE0ELi3EEENS1_10collective14CollectiveConvINS1_47MainloopSm100TmaUmmaWarpSpecializedImplicitGemmILS5_0ELi13ELi3ELi1ELi2EN4cute5tupleIJNSA_1CILi2EEENSC_ILi1EEESE_EEEEENSB_IJNSC_ILi128EEESH_NSB_IJNSC_ILi64EEEEEEEEENS_10bfloat16_tESL_NSA_8TiledMMAINSA_8MMA_AtomIJNSA_26SM100_MMA_F16BF16_2x1SM_SSISL_SL_fLi128ELi128ELNSA_4UMMA5MajorE0ELSQ_0ELNSP_7ScaleInE0ELSR_0EEEEEENSA_6LayoutINSB_IJSE_SE_SE_EEENSB_IJNSC_ILi0EEESW_SW_EEEEENSB_IJNSA_10UnderscoreESZ_SZ_EEEEENS7_6detail27Sm100ImplicitGemmTileTraitsINSA_25SM100_TMA_2SM_LOAD_IM2COLENSA_14ComposedLayoutINSA_7SwizzleILi3ELi4ELi3EEENSA_18smem_ptr_flag_bitsILi16EEENSU_INSB_IJNSC_ILi8EEESI_EEENSB_IJSI_SE_EEEEEEEvEENS13_INSA_18SM100_TMA_2SM_LOADES1E_vEEEENS_8epilogue10collective18CollectiveEpilogueINS1J_23Sm100TmaWarpSpecializedILi4ELi2ELi16ELb1ELb0EEEJNSB_IJSI_SH_SJ_EEENSB_IJNSU_ISI_SE_EENSU_INSB_IJNSC_ILi16EEESD_EEENSB_IJSE_SI_EEEEEEEESL_NSB_IJNSB_IJllllEEESE_SW_EEESL_S1W_NS1J_6fusion15FusionCallbacksIS1N_NS1X_17LinearCombinationISL_fSL_fLNS_15FloatRoundStyleE2EEES1O_S1U_JEEENSA_5SM1004TMEM4LOAD26SM100_TMEM_LOAD_32dp32b16xENSA_20SM90_TMA_LOAD_IM2COLENS15_INS16_ILi1ELi4ELi3EEES19_NSU_INSB_IJS1A_S1Q_EEENSB_IJS1Q_SE_EEEEEEENSA_39AutoVectorizingCopyWithAssumedAlignmentILi128EEENSA_21SM90_TMA_STORE_IM2COLES2C_S2E_S2E_EEEvvEEEEvNT_6ParamsE --------------------------
	.section	.nv.constant0._ZN7cutlass13device_kernelINS_4conv6kernel13ConvUniversalINS1_16ConvProblemShapeILNS1_8OperatorE0ELi3EEENS1_10collective14CollectiveConvINS1_47MainloopSm100TmaUmmaWarpSpecializedImplicitGemmILS5_0ELi13ELi3ELi1ELi2EN4cute5tupleIJNSA_1CILi2EEENSC_ILi1EEESE_EEEEENSB_IJNSC_ILi128EEESH_NSB_IJNSC_ILi64EEEEEEEEENS_10bfloat16_tESL_NSA_8TiledMMAINSA_8MMA_AtomIJNSA_26SM100_MMA_F16BF16_2x1SM_SSISL_SL_fLi128ELi128ELNSA_4UMMA5MajorE0ELSQ_0ELNSP_7ScaleInE0ELSR_0EEEEEENSA_6LayoutINSB_IJSE_SE_SE_EEENSB_IJNSC_ILi0EEESW_SW_EEEEENSB_IJNSA_10UnderscoreESZ_SZ_EEEEENS7_6detail27Sm100ImplicitGemmTileTraitsINSA_25SM100_TMA_2SM_LOAD_IM2COLENSA_14ComposedLayoutINSA_7SwizzleILi3ELi4ELi3EEENSA_18smem_ptr_flag_bitsILi16EEENSU_INSB_IJNSC_ILi8EEESI_EEENSB_IJSI_SE_EEEEEEEvEENS13_INSA_18SM100_TMA_2SM_LOADES1E_vEEEENS_8epilogue10collective18CollectiveEpilogueINS1J_23Sm100TmaWarpSpecializedILi4ELi2ELi16ELb1ELb0EEEJNSB_IJSI_SH_SJ_EEENSB_IJNSU_ISI_SE_EENSU_INSB_IJNSC_ILi16EEESD_EEENSB_IJSE_SI_EEEEEEEESL_NSB_IJNSB_IJllllEEESE_SW_EEESL_S1W_NS1J_6fusion15FusionCallbacksIS1N_NS1X_17LinearCombinationISL_fSL_fLNS_15FloatRoundStyleE2EEES1O_S1U_JEEENSA_5SM1004TMEM4LOAD26SM100_TMEM_LOAD_32dp32b16xENSA_20SM90_TMA_LOAD_IM2COLENS15_INS16_ILi1ELi4ELi3EEES19_NSU_INSB_IJS1A_S1Q_EEENSB_IJS1Q_SE_EEEEEEENSA_39AutoVectorizingCopyWithAssumedAlignmentILi128EEENSA_21SM90_TMA_STORE_IM2COLES2C_S2E_S2E_EEEvvEEEEvNT_6ParamsE,"a",@progbits
	.sectionflags	@""
	.align	4
.nv.constant0._ZN7cutlass13device_kernelINS_4conv6kernel13ConvUniversalINS1_16ConvProblemShapeILNS1_8OperatorE0ELi3EEENS1_10collective14CollectiveConvINS1_47MainloopSm100TmaUmmaWarpSpecializedImplicitGemmILS5_0ELi13ELi3ELi1ELi2EN4cute5tupleIJNSA_1CILi2EEENSC_ILi1EEESE_EEEEENSB_IJNSC_ILi128EEESH_NSB_IJNSC_ILi64EEEEEEEEENS_10bfloat16_tESL_NSA_8TiledMMAINSA_8MMA_AtomIJNSA_26SM100_MMA_F16BF16_2x1SM_SSISL_SL_fLi128ELi128ELNSA_4UMMA5MajorE0ELSQ_0ELNSP_7ScaleInE0ELSR_0EEEEEENSA_6LayoutINSB_IJSE_SE_SE_EEENSB_IJNSC_ILi0EEESW_SW_EEEEENSB_IJNSA_10UnderscoreESZ_SZ_EEEEENS7_6detail27Sm100ImplicitGemmTileTraitsINSA_25SM100_TMA_2SM_LOAD_IM2COLENSA_14ComposedLayoutINSA_7SwizzleILi3ELi4ELi3EEENSA_18smem_ptr_flag_bitsILi16EEENSU_INSB_IJNSC_ILi8EEESI_EEENSB_IJSI_SE_EEEEEEEvEENS13_INSA_18SM100_TMA_2SM_LOADES1E_vEEEENS_8epilogue10collective18CollectiveEpilogueINS1J_23Sm100TmaWarpSpecializedILi4ELi2ELi16ELb1ELb0EEEJNSB_IJSI_SH_SJ_EEENSB_IJNSU_ISI_SE_EENSU_INSB_IJNSC_ILi16EEESD_EEENSB_IJSE_SI_EEEEEEEESL_NSB_IJNSB_IJllllEEESE_SW_EEESL_S1W_NS1J_6fusion15FusionCallbacksIS1N_NS1X_17LinearCombinationISL_fSL_fLNS_15FloatRoundStyleE2EEES1O_S1U_JEEENSA_5SM1004TMEM4LOAD26SM100_TMEM_LOAD_32dp32b16xENSA_20SM90_TMA_LOAD_IM2COLENS15_INS16_ILi1ELi4ELi3EEES19_NSU_INSB_IJS1A_S1Q_EEENSB_IJS1Q_SE_EEEEEEENSA_39AutoVectorizingCopyWithAssumedAlignmentILi128EEENSA_21SM90_TMA_STORE_IM2COLES2C_S2E_S2E_EEEvvEEEEvNT_6ParamsE:
	.zero		3200


//--------------------- SYMBOLS --------------------------

	.type		.nv.reservedSmem.offset0,@object
	.size		.nv.reservedSmem.offset0,0x4
	.type		.nv.reservedSmem.cap,@object
	.size		.nv.reservedSmem.cap,0x4
	.type		__assertfail,@function
